// auto-generated by cutlass_sweep.gemm — config: {"arch": "sm_90", "cluster_m": 4, "cluster_n": 1, "dtype": "e5m2", "dtype_b": "e5m2", "layout": "nt", "stages": 0, "tile_k": 128, "tile_m": 128, "tile_n": 256}
#include "cutlass/cutlass.h"
#include "cutlass/gemm/collective/collective_builder.hpp"
#include "cutlass/gemm/device/gemm_universal_adapter.h"
#include "cutlass/gemm/kernel/gemm_universal.hpp"
#include "cutlass/epilogue/collective/collective_builder.hpp"

using ElemA = cutlass::float_e5m2_t;
using ElemB = cutlass::float_e5m2_t;
using ElemCD = cutlass::float_e5m2_t;
using Acc  = float;
using TileShape    = cute::Shape<cute::_128, cute::_256, cute::_128>;
using ClusterShape = cute::Shape<cute::_4, cute::_1, cute::_1>;

using CollectiveEpilogue = typename cutlass::epilogue::collective::CollectiveBuilder<
    cutlass::arch::Sm90, cutlass::arch::OpClassTensorOp,
    TileShape, ClusterShape,
    cutlass::epilogue::collective::EpilogueTileAuto,
    Acc, Acc,
    ElemCD, cutlass::layout::RowMajor, 128 / cutlass::sizeof_bits<ElemCD>::value,
    ElemCD, cutlass::layout::RowMajor, 128 / cutlass::sizeof_bits<ElemCD>::value,
    cutlass::epilogue::collective::EpilogueScheduleAuto
  >::CollectiveOp;

using CollectiveMainloop = typename cutlass::gemm::collective::CollectiveBuilder<
    cutlass::arch::Sm90, cutlass::arch::OpClassTensorOp,
    ElemA, cutlass::layout::RowMajor, 128 / cutlass::sizeof_bits<ElemA>::value,
    ElemB, cutlass::layout::ColumnMajor, 128 / cutlass::sizeof_bits<ElemB>::value,
    Acc,
    TileShape, ClusterShape,
    cutlass::gemm::collective::StageCountAutoCarveout<static_cast<int>(sizeof(typename CollectiveEpilogue::SharedStorage))>,
    cutlass::gemm::collective::KernelScheduleAuto
  >::CollectiveOp;

using GemmKernel = cutlass::gemm::kernel::GemmUniversal<
    cute::Shape<int,int,int,int>,
    CollectiveMainloop,
    CollectiveEpilogue
>;
using Gemm = cutlass::gemm::device::GemmUniversalAdapter<GemmKernel>;

// Force the device kernel symbol into the cubin without needing a host main.
auto* _anchor = &cutlass::device_kernel<GemmKernel>;


// ===== COMPILED SASS (sm_90a) =====

	.target	sm_90a

	.elftype	@"ET_EXEC"


//--------------------- .note.nv.tkinfo           --------------------------
	.section	.note.nv.tkinfo,"",@"SHT_NOTE"
	.sectionflags	@"SHF_NOTE_NV_TKINFO"
	.tkinfo
        /*0018*/ 	.word	0x00000002
        /*0030*/ 	.string	""
        /*0030*/ 	.string	"ptxas"
        /*0030*/ 	.string	"Cuda compilation tools, release 13.0, V13.0.88"
        /*0030*/ 	.string	"Build cuda_13.0.r13.0/compiler.36424714_0"
        /*0030*/ 	.string	"-arch sm_90a -m 64 "



//--------------------- .note.nv.cuinfo           --------------------------
	.section	.note.nv.cuinfo,"",@"SHT_NOTE"
	.sectionflags	@"SHF_NOTE_NV_CUINFO"
        /*0018*/ 	.short	0x0002
        /*001a*/ 	.short	0x005a
        /*001c*/ 	.short	0x0082
	.zero		2


//--------------------- .nv.info                  --------------------------
	.section	.nv.info,"",@"SHT_CUDA_INFO"
	.align	4


	//----- nvinfo : EIATTR_REGCOUNT
	.align		4
        /*0000*/ 	.byte	0x04, 0x2f
        /*0002*/ 	.short	(.L_12 - .L_11)
	.align		4
.L_11:
        /*0004*/ 	.word	index@(_ZN7cutlass13device_kernelINS_4gemm6kernel13GemmUniversalIN4cute5tupleIJiiiiEEENS1_10collective13CollectiveMmaINS1_37MainloopSm90TmaGmmaWarpSpecializedFP8ILi4ENS5_IJNS4_1CILi4EEENSA_ILi1EEESC_EEENS1_35KernelTmaWarpSpecializedCooperativeEEENS5_IJNSA_ILi128EEENSA_ILi256EEESG_EEENS_12float_e5m2_tENS5_IJlSC_lEEESJ_SK_NS4_8TiledMMAINS4_8MMA_AtomIJNS4_4SM904GMMA31MMA_64x256x32_F32E5M2E5M2_SS_TNILNSO_7ScaleInE1ELSQ_1EEEEEENS4_6LayoutINS5_IJNSA_ILi2EEESC_SC_EEENS5_IJSC_NSA_ILi0EEESW_EEEEENS5_IJNS4_10UnderscoreESZ_SZ_EEEEENS4_13SM90_TMA_LOADENS4_14ComposedLayoutINS4_7SwizzleILi3ELi4ELi3EEENS4_18smem_ptr_flag_bitsILi8EEENST_INS5_IJNSA_ILi8EEESG_EEENS5_IJSG_SC_EEEEEEEvNS4_8identityENS4_23SM90_TMA_LOAD_MULTICASTES1C_vS1D_EENS_8epilogue10collective6detail29Sm90TmaWarpSpecializedAdapterINS1H_15DefaultEpilogueISJ_SK_SK_NS1G_6thread17LinearCombinationISJ_Li1EffLNS1L_9ScaleType4KindE0ELNS_15FloatRoundStyleE2ESJ_EENS1_15EpilogueDefaultEEEEEvvEEEEvNT_6ParamsE)
        /*0008*/ 	.word	0x000000a8


	//----- nvinfo : EIATTR_FRAME_SIZE
	.align		4
.L_12:
        /*000c*/ 	.byte	0x04, 0x11
        /*000e*/ 	.short	(.L_14 - .L_13)
	.align		4
.L_13:
        /*0010*/ 	.word	index@(_ZN7cutlass13device_kernelINS_4gemm6kernel13GemmUniversalIN4cute5tupleIJiiiiEEENS1_10collective13CollectiveMmaINS1_37MainloopSm90TmaGmmaWarpSpecializedFP8ILi4ENS5_IJNS4_1CILi4EEENSA_ILi1EEESC_EEENS1_35KernelTmaWarpSpecializedCooperativeEEENS5_IJNSA_ILi128EEENSA_ILi256EEESG_EEENS_12float_e5m2_tENS5_IJlSC_lEEESJ_SK_NS4_8TiledMMAINS4_8MMA_AtomIJNS4_4SM904GMMA31MMA_64x256x32_F32E5M2E5M2_SS_TNILNSO_7ScaleInE1ELSQ_1EEEEEENS4_6LayoutINS5_IJNSA_ILi2EEESC_SC_EEENS5_IJSC_NSA_ILi0EEESW_EEEEENS5_IJNS4_10UnderscoreESZ_SZ_EEEEENS4_13SM90_TMA_LOADENS4_14ComposedLayoutINS4_7SwizzleILi3ELi4ELi3EEENS4_18smem_ptr_flag_bitsILi8EEENST_INS5_IJNSA_ILi8EEESG_EEENS5_IJSG_SC_EEEEEEEvNS4_8identityENS4_23SM90_TMA_LOAD_MULTICASTES1C_vS1D_EENS_8epilogue10collective6detail29Sm90TmaWarpSpecializedAdapterINS1H_15DefaultEpilogueISJ_SK_SK_NS1G_6thread17LinearCombinationISJ_Li1EffLNS1L_9ScaleType4KindE0ELNS_15FloatRoundStyleE2ESJ_EENS1_15EpilogueDefaultEEEEEvvEEEEvNT_6ParamsE)
        /*0014*/ 	.word	0x000000f8


	//----- nvinfo : EIATTR_MIN_STACK_SIZE
	.align		4
.L_14:
        /*0018*/ 	.byte	0x04, 0x12
        /*001a*/ 	.short	(.L_16 - .L_15)
	.align		4
.L_15:
        /*001c*/ 	.word	index@(_ZN7cutlass13device_kernelINS_4gemm6kernel13GemmUniversalIN4cute5tupleIJiiiiEEENS1_10collective13CollectiveMmaINS1_37MainloopSm90TmaGmmaWarpSpecializedFP8ILi4ENS5_IJNS4_1CILi4EEENSA_ILi1EEESC_EEENS1_35KernelTmaWarpSpecializedCooperativeEEENS5_IJNSA_ILi128EEENSA_ILi256EEESG_EEENS_12float_e5m2_tENS5_IJlSC_lEEESJ_SK_NS4_8TiledMMAINS4_8MMA_AtomIJNS4_4SM904GMMA31MMA_64x256x32_F32E5M2E5M2_SS_TNILNSO_7ScaleInE1ELSQ_1EEEEEENS4_6LayoutINS5_IJNSA_ILi2EEESC_SC_EEENS5_IJSC_NSA_ILi0EEESW_EEEEENS5_IJNS4_10UnderscoreESZ_SZ_EEEEENS4_13SM90_TMA_LOADENS4_14ComposedLayoutINS4_7SwizzleILi3ELi4ELi3EEENS4_18smem_ptr_flag_bitsILi8EEENST_INS5_IJNSA_ILi8EEESG_EEENS5_IJSG_SC_EEEEEEEvNS4_8identityENS4_23SM90_TMA_LOAD_MULTICASTES1C_vS1D_EENS_8epilogue10collective6detail29Sm90TmaWarpSpecializedAdapterINS1H_15DefaultEpilogueISJ_SK_SK_NS1G_6thread17LinearCombinationISJ_Li1EffLNS1L_9ScaleType4KindE0ELNS_15FloatRoundStyleE2ESJ_EENS1_15EpilogueDefaultEEEEEvvEEEEvNT_6ParamsE)
        /*0020*/ 	.word	0x000000f8
.L_16:


//--------------------- .nv.compat                --------------------------
	.section	.nv.compat,"",@"SHT_CUDA_COMPAT_INFO"
	.align	4
        /*0000*/ 	.byte	0x02, 0x09, 0x01, 0x00, 0x02, 0x02, 0x04, 0x00, 0x02, 0x05, 0x05, 0x00, 0x03, 0x07, 0x01, 0x01
        /*0010*/ 	.byte	0x02, 0x03, 0x01, 0x00, 0x02, 0x06, 0x01, 0x00, 0x04, 0x0b, 0x08, 0x00, 0x00, 0x00, 0x00, 0x00
        /*0020*/ 	.byte	0x00, 0x00, 0x00, 0x00


//--------------------- .nv.info._ZN7cutlass13device_kernelINS_4gemm6kernel13GemmUniversalIN4cute5tupleIJiiiiEEENS1_10collective13CollectiveMmaINS1_37MainloopSm90TmaGmmaWarpSpecializedFP8ILi4ENS5_IJNS4_1CILi4EEENSA_ILi1EEESC_EEENS1_35KernelTmaWarpSpecializedCooperativeEEENS5_IJNSA_ILi128EEENSA_ILi256EEESG_EEENS_12float_e5m2_tENS5_IJlSC_lEEESJ_SK_NS4_8TiledMMAINS4_8MMA_AtomIJNS4_4SM904GMMA31MMA_64x256x32_F32E5M2E5M2_SS_TNILNSO_7ScaleInE1ELSQ_1EEEEEENS4_6LayoutINS5_IJNSA_ILi2EEESC_SC_EEENS5_IJSC_NSA_ILi0EEESW_EEEEENS5_IJNS4_10UnderscoreESZ_SZ_EEEEENS4_13SM90_TMA_LOADENS4_14ComposedLayoutINS4_7SwizzleILi3ELi4ELi3EEENS4_18smem_ptr_flag_bitsILi8EEENST_INS5_IJNSA_ILi8EEESG_EEENS5_IJSG_SC_EEEEEEEvNS4_8identityENS4_23SM90_TMA_LOAD_MULTICASTES1C_vS1D_EENS_8epilogue10collective6detail29Sm90TmaWarpSpecializedAdapterINS1H_15DefaultEpilogueISJ_SK_SK_NS1G_6thread17LinearCombinationISJ_Li1EffLNS1L_9ScaleType4KindE0ELNS_15FloatRoundStyleE2ESJ_EENS1_15EpilogueDefaultEEEEEvvEEEEvNT_6ParamsE --------------------------
	.section	.nv.info._ZN7cutlass13device_kernelINS_4gemm6kernel13GemmUniversalIN4cute5tupleIJiiiiEEENS1_10collective13CollectiveMmaINS1_37MainloopSm90TmaGmmaWarpSpecializedFP8ILi4ENS5_IJNS4_1CILi4EEENSA_ILi1EEESC_EEENS1_35KernelTmaWarpSpecializedCooperativeEEENS5_IJNSA_ILi128EEENSA_ILi256EEESG_EEENS_12float_e5m2_tENS5_IJlSC_lEEESJ_SK_NS4_8TiledMMAINS4_8MMA_AtomIJNS4_4SM904GMMA31MMA_64x256x32_F32E5M2E5M2_SS_TNILNSO_7ScaleInE1ELSQ_1EEEEEENS4_6LayoutINS5_IJNSA_ILi2EEESC_SC_EEENS5_IJSC_NSA_ILi0EEESW_EEEEENS5_IJNS4_10UnderscoreESZ_SZ_EEEEENS4_13SM90_TMA_LOADENS4_14ComposedLayoutINS4_7SwizzleILi3ELi4ELi3EEENS4_18smem_ptr_flag_bitsILi8EEENST_INS5_IJNSA_ILi8EEESG_EEENS5_IJSG_SC_EEEEEEEvNS4_8identityENS4_23SM90_TMA_LOAD_MULTICASTES1C_vS1D_EENS_8epilogue10collective6detail29Sm90TmaWarpSpecializedAdapterINS1H_15DefaultEpilogueISJ_SK_SK_NS1G_6thread17LinearCombinationISJ_Li1EffLNS1L_9ScaleType4KindE0ELNS_15FloatRoundStyleE2ESJ_EENS1_15EpilogueDefaultEEEEEvvEEEEvNT_6ParamsE,"",@"SHT_CUDA_INFO"
	.sectionflags	@""
	.align	4


	//----- nvinfo : EIATTR_CUDA_API_VERSION
	.align		4
        /*0000*/ 	.byte	0x04, 0x37
        /*0002*/ 	.short	(.L_18 - .L_17)
.L_17:
        /*0004*/ 	.word	0x00000082


	//----- nvinfo : EIATTR_KPARAM_INFO
	.align		4
.L_18:
        /*0008*/ 	.byte	0x04, 0x17
        /*000a*/ 	.short	(.L_20 - .L_19)
.L_19:
        /*000c*/ 	.word	0x00000000
        /*0010*/ 	.short	0x0000
        /*0012*/ 	.short	0x0070
        /*0014*/ 	.byte	0x00, 0xf0, 0x01, 0x10


	//----- nvinfo : EIATTR_SPARSE_MMA_MASK
	.align		4
.L_20:
        /*0018*/ 	.byte	0x03, 0x50
        /*001a*/ 	.short	0x0000


	//----- nvinfo : EIATTR_MAXREG_COUNT
	.align		4
        /*001c*/ 	.byte	0x03, 0x1b
        /*001e*/ 	.short	0x00a8


	//----- nvinfo : EIATTR_NUM_BARRIERS
	.align		4
        /*0020*/ 	.byte	0x02, 0x4c
        /*0022*/ 	.byte	0x01
	.zero		1


	//----- nvinfo : EIATTR_ANNOTATIONS
	.align		4
        /*0024*/ 	.byte	0x04, 0x55
        /*0026*/ 	.short	(.L_22 - .L_21)


	//   ....[0]....
.L_21:
        /*0028*/ 	.word	0x00000001
        /*002c*/ 	.byte	0x30, 0x07, 0x00, 0x00, 0x01, 0x00, 0x00, 0x00, 0x20, 0x08, 0x00, 0x00, 0x01, 0x00, 0x00, 0x00
        /* <DEDUP_REMOVED lines=192> */
        /*0c3c*/ 	.byte	0xb0, 0x04, 0x01, 0x00


	//----- nvinfo : EIATTR_MERCURY_ISA_VERSION
	.align		4
.L_22:
        /*0c40*/ 	.byte	0x03, 0x5f
        /*0c42*/ 	.short	0x0101


	//----- nvinfo : EIATTR_INT_WARP_WIDE_INSTR_OFFSETS
	.align		4
        /*0c44*/ 	.byte	0x04, 0x31
        /*0c46*/ 	.short	(.L_24 - .L_23)


	//   ....[0]....
.L_23:
        /*0c48*/ 	.word	0x00000570


	//   ....[1]....
        /*0c4c*/ 	.word	0x00000580


	//   ....[2]....
        /*0c50*/ 	.word	0x00000700


	//   ....[3]....
        /*0c54*/ 	.word	0x000053e0


	//----- nvinfo : EIATTR_COOP_GROUP_MASK_REGIDS
	.align		4
.L_24:
        /*0c58*/ 	.byte	0x04, 0x29
        /*0c5a*/ 	.short	(.L_26 - .L_25)


	//   ....[0]....
.L_25:
        /*0c5c*/ 	.word	0xffffffff


	//   ....[1]....
        /*0c60*/ 	.word	0xffffffff


	//   ....[2]....
        /*0c64*/ 	.word	0xffffffff


	//   ....[3]....
        /*0c68*/ 	.word	0xffffffff


	//   ....[4]....
        /*0c6c*/ 	.word	0xffffffff


	//   ....[5]....
        /*0c70*/ 	.word	0xffffffff


	//----- nvinfo : EIATTR_COOP_GROUP_INSTR_OFFSETS
	.align		4
.L_26:
        /*0c74*/ 	.byte	0x04, 0x28
        /*0c76*/ 	.short	(.L_28 - .L_27)


	//   ....[0]....
.L_27:
        /*0c78*/ 	.word	0x00000070


	//   ....[1]....
        /*0c7c*/ 	.word	0x00000080


	//   ....[2]....
        /*0c80*/ 	.word	0x000001a0


	//   ....[3]....
        /*0c84*/ 	.word	0x000003d0


	//   ....[4]....
        /*0c88*/ 	.word	0x00000860


	//   ....[5]....
        /*0c8c*/ 	.word	0x000015e0


	//----- nvinfo : EIATTR_REG_RECONFIG
	.align		4
.L_28:
        /*0c90*/ 	.byte	0x01, 0x54
	.zero		2


	//----- nvinfo : EIATTR_MBARRIER_INSTR_OFFSETS
	.align		4
        /*0c94*/ 	.byte	0x04, 0x39
        /*0c96*/ 	.short	(.L_30 - .L_29)


	//   ....[0]....
.L_29:
        /*0c98*/ 	.word	0x00000340
        /*0c9c*/ 	.word	0x000000ff
        /*0ca0*/ 	.word	0x00000000
        /*0ca4*/ 	.short	0x0100
        /*0ca6*/ 	.byte	0x09
	.zero		1


	//   ....[1]....
        /*0ca8*/ 	.word	0x00000350
        /*0cac*/ 	.word	0x000000ff
        /*0cb0*/ 	.word	0x00000020
        /*0cb4*/ 	.short	0x0100
        /*0cb6*/ 	.byte	0x09
	.zero		1


	//   ....[2]....
        /*0cb8*/ 	.word	0x00000360
        /*0cbc*/ 	.word	0x000000ff
        /*0cc0*/ 	.word	0x00000008
        /*0cc4*/ 	.short	0x0100
        /*0cc6*/ 	.byte	0x09
	.zero		1


	//   ....[3]....
        /*0cc8*/ 	.word	0x00000370
        /*0ccc*/ 	.word	0x000000ff
        /*0cd0*/ 	.word	0x00000028
        /*0cd4*/ 	.short	0x0100
        /*0cd6*/ 	.byte	0x09
	.zero		1


	//   ....[4]....
        /*0cd8*/ 	.word	0x00000380
        /*0cdc*/ 	.word	0x000000ff
        /*0ce0*/ 	.word	0x00000010
        /*0ce4*/ 	.short	0x0100
        /*0ce6*/ 	.byte	0x09
	.zero		1


	//   ....[5]....
        /*0ce8*/ 	.word	0x00000390
        /*0cec*/ 	.word	0x000000ff
        /*0cf0*/ 	.word	0x00000030
        /*0cf4*/ 	.short	0x0100
        /*0cf6*/ 	.byte	0x09
	.zero		1


	//   ....[6]....
        /*0cf8*/ 	.word	0x000003a0
        /*0cfc*/ 	.word	0x000000ff
        /*0d00*/ 	.word	0x00000018
        /*0d04*/ 	.short	0x0100
        /*0d06*/ 	.byte	0x09
	.zero		1


	//   ....[7]....
        /*0d08*/ 	.word	0x000003b0
        /*0d0c*/ 	.word	0x000000ff
        /*0d10*/ 	.word	0x00000038
        /*0d14*/ 	.short	0x0100
        /*0d16*/ 	.byte	0x09
	.zero		1


	//   ....[8]....
        /*0d18*/ 	.word	0x00000780
        /*0d1c*/ 	.word	0x000000ff
        /*0d20*/ 	.word	0x00000050
        /*0d24*/ 	.short	0x0100
        /*0d26*/ 	.byte	0x06
	.zero		1


	//   ....[9]....
        /*0d28*/ 	.word	0x000007e0
        /*0d2c*/ 	.word	0x000000ff
        /*0d30*/ 	.word	0x00000058
        /*0d34*/ 	.short	0x0100
        /*0d36*/ 	.byte	0x06
	.zero		1


	//   ....[10]....
        /*0d38*/ 	.word	0x00001de0
        /*0d3c*/ 	.word	0x000000ff
        /*0d40*/ 	.word	0x00000000
        /*0d44*/ 	.short	0x010a
        /*0d46*/ 	.byte	0x06
	.zero		1


	//   ....[11]....
        /*0d48*/ 	.word	0x00001e20
        /*0d4c*/ 	.word	0x000000ff
        /*0d50*/ 	.word	0x00000000
        /*0d54*/ 	.short	0x010a
        /*0d56*/ 	.byte	0x06
	.zero		1


	//   ....[12]....
        /*0d58*/ 	.word	0x000030f0
        /*0d5c*/ 	.word	0x000000ff
        /*0d60*/ 	.word	0x00000000
        /*0d64*/ 	.short	0x010a
        /*0d66*/ 	.byte	0x09
	.zero		1


	//   ....[13]....
        /*0d68*/ 	.word	0x00003130
        /*0d6c*/ 	.word	0x000000ff
        /*0d70*/ 	.word	0x00000000
        /*0d74*/ 	.short	0x010a
        /*0d76*/ 	.byte	0x09
	.zero		1


	//   ....[14]....
        /*0d78*/ 	.word	0x00004270
        /*0d7c*/ 	.word	0x000000e5
        /*0d80*/ 	.word	0x00000000
        /*0d84*/ 	.short	0x0101
        /*0d86*/ 	.byte	0x3f
	.zero		1


	//   ....[15]....
        /*0d88*/ 	.word	0x00005480
        /*0d8c*/ 	.word	0x00000018
        /*0d90*/ 	.word	0x00000000
        /*0d94*/ 	.short	0x0101
        /*0d96*/ 	.byte	0x3f
	.zero		1


	//   ....[16]....
        /*0d98*/ 	.word	0x0000f6a0
        /*0d9c*/ 	.word	0x00000005
        /*0da0*/ 	.word	0x00000020
        /*0da4*/ 	.short	0x010a
        /*0da6*/ 	.byte	0x3f
	.zero		1


	//   ....[17]....
        /*0da8*/ 	.word	0x0000fad0
        /*0dac*/ 	.word	0x00000002
        /*0db0*/ 	.word	0x00000058
        /*0db4*/ 	.short	0x0101
        /*0db6*/ 	.byte	0x3f
	.zero		1


	//   ....[18]....
        /*0db8*/ 	.word	0x00010200
        /*0dbc*/ 	.word	0x00000005
        /*0dc0*/ 	.word	0x00000000
        /*0dc4*/ 	.short	0x010a
        /*0dc6*/ 	.byte	0x3f
	.zero		1


	//   ....[19]....
        /*0dc8*/ 	.word	0x00010280
        /*0dcc*/ 	.word	0x00000007
        /*0dd0*/ 	.word	0x00000000
        /*0dd4*/ 	.short	0x010a
        /*0dd6*/ 	.byte	0x3f
	.zero		1


	//   ....[20]....
        /*0dd8*/ 	.word	0x00010310
        /*0ddc*/ 	.word	0x00000006
        /*0de0*/ 	.word	0x00000000
        /*0de4*/ 	.short	0x010a
        /*0de6*/ 	.byte	0x3f
	.zero		1


	//   ....[21]....
        /*0de8*/ 	.word	0x000103a0
        /*0dec*/ 	.word	0x00000003
        /*0df0*/ 	.word	0x00000000
        /*0df4*/ 	.short	0x010a
        /*0df6*/ 	.byte	0x3f
	.zero		1


	//   ....[22]....
        /*0df8*/ 	.word	0x00010410
        /*0dfc*/ 	.word	0x00000003
        /*0e00*/ 	.word	0x00000000
        /*0e04*/ 	.short	0x010a
        /*0e06*/ 	.byte	0x3f
	.zero		1


	//   ....[23]....
        /*0e08*/ 	.word	0x00010480
        /*0e0c*/ 	.word	0x00000000
        /*0e10*/ 	.word	0x00000000
        /*0e14*/ 	.short	0x010a
        /*0e16*/ 	.byte	0x3f
	.zero		1


	//   ....[24]....
        /*0e18*/ 	.word	0x00010560
        /*0e1c*/ 	.word	0x00000005
        /*0e20*/ 	.word	0x00000020
        /*0e24*/ 	.short	0x010a
        /*0e26*/ 	.byte	0x3f
	.zero		1


	//   ....[25]....
        /*0e28*/ 	.word	0x00010630
        /*0e2c*/ 	.word	0x00000005
        /*0e30*/ 	.word	0x00000000
        /*0e34*/ 	.short	0x010a
        /*0e36*/ 	.byte	0x3f
	.zero		1


	//   ....[26]....
        /*0e38*/ 	.word	0x00010680
        /*0e3c*/ 	.word	0x00000007
        /*0e40*/ 	.word	0x00000000
        /*0e44*/ 	.short	0x010a
        /*0e46*/ 	.byte	0x3f
	.zero		1


	//   ....[27]....
        /*0e48*/ 	.word	0x000106d0
        /*0e4c*/ 	.word	0x00000006
        /*0e50*/ 	.word	0x00000000
        /*0e54*/ 	.short	0x010a
        /*0e56*/ 	.byte	0x3f
	.zero		1


	//----- nvinfo : EIATTR_NUM_MBARRIERS
	.align		4
.L_30:
        /*0e58*/ 	.byte	0x03, 0x38
        /*0e5a*/ 	.short	0x000a


	//----- nvinfo : EIATTR_EXIT_INSTR_OFFSETS
	.align		4
        /*0e5c*/ 	.byte	0x04, 0x1c
        /*0e5e*/ 	.short	(.L_32 - .L_31)


	//   ....[0]....
.L_31:
        /*0e60*/ 	.word	0x000009f0


	//   ....[1]....
        /*0e64*/ 	.word	0x00001280


	//   ....[2]....
        /*0e68*/ 	.word	0x0000ed80


	//   ....[3]....
        /*0e6c*/ 	.word	0x0000f310


	//   ....[4]....
        /*0e70*/ 	.word	0x000103f0


	//----- nvinfo : EIATTR_MAX_THREADS
	.align		4
.L_32:
        /*0e74*/ 	.byte	0x04, 0x05
        /*0e76*/ 	.short	(.L_34 - .L_33)
.L_33:
        /*0e78*/ 	.word	0x00000180
        /*0e7c*/ 	.word	0x00000001
        /*0e80*/ 	.word	0x00000001


	//----- nvinfo : EIATTR_CRS_STACK_SIZE
	.align		4
.L_34:
        /*0e84*/ 	.byte	0x04, 0x1e
        /*0e86*/ 	.short	(.L_36 - .L_35)
.L_35:
        /*0e88*/ 	.word	0x00000000


	//----- nvinfo : EIATTR_CBANK_PARAM_SIZE
	.align		4
.L_36:
        /*0e8c*/ 	.byte	0x03, 0x19
        /*0e8e*/ 	.short	0x0470


	//----- nvinfo : EIATTR_PARAM_CBANK
	.align		4
        /*0e90*/ 	.byte	0x04, 0x0a
        /*0e92*/ 	.short	(.L_38 - .L_37)
	.align		4
.L_37:
        /*0e94*/ 	.word	index@(.nv.constant0._ZN7cutlass13device_kernelINS_4gemm6kernel13GemmUniversalIN4cute5tupleIJiiiiEEENS1_10collective13CollectiveMmaINS1_37MainloopSm90TmaGmmaWarpSpecializedFP8ILi4ENS5_IJNS4_1CILi4EEENSA_ILi1EEESC_EEENS1_35KernelTmaWarpSpecializedCooperativeEEENS5_IJNSA_ILi128EEENSA_ILi256EEESG_EEENS_12float_e5m2_tENS5_IJlSC_lEEESJ_SK_NS4_8TiledMMAINS4_8MMA_AtomIJNS4_4SM904GMMA31MMA_64x256x32_F32E5M2E5M2_SS_TNILNSO_7ScaleInE1ELSQ_1EEEEEENS4_6LayoutINS5_IJNSA_ILi2EEESC_SC_EEENS5_IJSC_NSA_ILi0EEESW_EEEEENS5_IJNS4_10UnderscoreESZ_SZ_EEEEENS4_13SM90_TMA_LOADENS4_14ComposedLayoutINS4_7SwizzleILi3ELi4ELi3EEENS4_18smem_ptr_flag_bitsILi8EEENST_INS5_IJNSA_ILi8EEESG_EEENS5_IJSG_SC_EEEEEEEvNS4_8identityENS4_23SM90_TMA_LOAD_MULTICASTES1C_vS1D_EENS_8epilogue10collective6detail29Sm90TmaWarpSpecializedAdapterINS1H_15DefaultEpilogueISJ_SK_SK_NS1G_6thread17LinearCombinationISJ_Li1EffLNS1L_9ScaleType4KindE0ELNS_15FloatRoundStyleE2ESJ_EENS1_15EpilogueDefaultEEEEEvvEEEEvNT_6ParamsE)
        /*0e98*/ 	.short	0x0210
        /*0e9a*/ 	.short	0x0470


	//----- nvinfo : EIATTR_SW_WAR
	.align		4
.L_38:
        /*0e9c*/ 	.byte	0x04, 0x36
        /*0e9e*/ 	.short	(.L_40 - .L_39)
.L_39:
        /*0ea0*/ 	.word	0x00000008
.L_40:


//--------------------- .nv.callgraph             --------------------------
	.section	.nv.callgraph,"",@"SHT_CUDA_CALLGRAPH"
	.align	4
	.sectionentsize	8
	.align		4
        /*0000*/ 	.word	0x00000000
	.align		4
        /*0004*/ 	.word	0xffffffff
	.align		4
        /*0008*/ 	.word	0x00000000
	.align		4
        /*000c*/ 	.word	0xfffffffe
	.align		4
        /*0010*/ 	.word	0x00000000
	.align		4
        /*0014*/ 	.word	0xfffffffd
	.align		4
        /*0018*/ 	.word	0x00000000
	.align		4
        /*001c*/ 	.word	0xfffffffc


//--------------------- .nv.constant4             --------------------------
	.section	.nv.constant4,"a",@progbits
	.align	8
	.align		8
.nv.constant4:
        /*0000*/ 	.dword	_ZN40_INTERNAL_961a70a4_4_k_cu_f1af1e0a_269544cuda3std3__45__cpo5beginE
	.align		8
        /*0008*/ 	.dword	_ZN40_INTERNAL_961a70a4_4_k_cu_f1af1e0a_269544cuda3std3__45__cpo3endE
	.align		8
        /*0010*/ 	.dword	_ZN40_INTERNAL_961a70a4_4_k_cu_f1af1e0a_269544cuda3std3__45__cpo6cbeginE
	.align		8
        /*0018*/ 	.dword	_ZN40_INTERNAL_961a70a4_4_k_cu_f1af1e0a_269544cuda3std3__45__cpo4cendE
	.align		8
        /*0020*/ 	.dword	_ZN40_INTERNAL_961a70a4_4_k_cu_f1af1e0a_269544cuda3std3__442_GLOBAL__N__961a70a4_4_k_cu_f1af1e0a_269546ignoreE
	.align		8
        /*0028*/ 	.dword	_ZN40_INTERNAL_961a70a4_4_k_cu_f1af1e0a_269544cuda3std3__419piecewise_constructE
	.align		8
        /*0030*/ 	.dword	_ZN40_INTERNAL_961a70a4_4_k_cu_f1af1e0a_269544cuda3std3__48in_placeE
	.align		8
        /*0038*/ 	.dword	_ZN40_INTERNAL_961a70a4_4_k_cu_f1af1e0a_269544cuda3std6ranges3__45__cpo4swapE
	.align		8
        /*0040*/ 	.dword	_ZN40_INTERNAL_961a70a4_4_k_cu_f1af1e0a_269544cuda3std6ranges3__45__cpo9iter_moveE
	.align		8
        /*0048*/ 	.dword	_ZN40_INTERNAL_961a70a4_4_k_cu_f1af1e0a_269544cute7productE
	.align		8
        /*0050*/ 	.dword	_ZN40_INTERNAL_961a70a4_4_k_cu_f1af1e0a_269544cute1_E


//--------------------- .text._ZN7cutlass13device_kernelINS_4gemm6kernel13GemmUniversalIN4cute5tupleIJiiiiEEENS1_10collective13CollectiveMmaINS1_37MainloopSm90TmaGmmaWarpSpecializedFP8ILi4ENS5_IJNS4_1CILi4EEENSA_ILi1EEESC_EEENS1_35KernelTmaWarpSpecializedCooperativeEEENS5_IJNSA_ILi128EEENSA_ILi256EEESG_EEENS_12float_e5m2_tENS5_IJlSC_lEEESJ_SK_NS4_8TiledMMAINS4_8MMA_AtomIJNS4_4SM904GMMA31MMA_64x256x32_F32E5M2E5M2_SS_TNILNSO_7ScaleInE1ELSQ_1EEEEEENS4_6LayoutINS5_IJNSA_ILi2EEESC_SC_EEENS5_IJSC_NSA_ILi0EEESW_EEEEENS5_IJNS4_10UnderscoreESZ_SZ_EEEEENS4_13SM90_TMA_LOADENS4_14ComposedLayoutINS4_7SwizzleILi3ELi4ELi3EEENS4_18smem_ptr_flag_bitsILi8EEENST_INS5_IJNSA_ILi8EEESG_EEENS5_IJSG_SC_EEEEEEEvNS4_8identityENS4_23SM90_TMA_LOAD_MULTICASTES1C_vS1D_EENS_8epilogue10collective6detail29Sm90TmaWarpSpecializedAdapterINS1H_15DefaultEpilogueISJ_SK_SK_NS1G_6thread17LinearCombinationISJ_Li1EffLNS1L_9ScaleType4KindE0ELNS_15FloatRoundStyleE2ESJ_EENS1_15EpilogueDefaultEEEEEvvEEEEvNT_6ParamsE --------------------------
	.section	.text._ZN7cutlass13device_kernelINS_4gemm6kernel13GemmUniversalIN4cute5tupleIJiiiiEEENS1_10collective13CollectiveMmaINS1_37MainloopSm90TmaGmmaWarpSpecializedFP8ILi4ENS5_IJNS4_1CILi4EEENSA_ILi1EEESC_EEENS1_35KernelTmaWarpSpecializedCooperativeEEENS5_IJNSA_ILi128EEENSA_ILi256EEESG_EEENS_12float_e5m2_tENS5_IJlSC_lEEESJ_SK_NS4_8TiledMMAINS4_8MMA_AtomIJNS4_4SM904GMMA31MMA_64x256x32_F32E5M2E5M2_SS_TNILNSO_7ScaleInE1ELSQ_1EEEEEENS4_6LayoutINS5_IJNSA_ILi2EEESC_SC_EEENS5_IJSC_NSA_ILi0EEESW_EEEEENS5_IJNS4_10UnderscoreESZ_SZ_EEEEENS4_13SM90_TMA_LOADENS4_14ComposedLayoutINS4_7SwizzleILi3ELi4ELi3EEENS4_18smem_ptr_flag_bitsILi8EEENST_INS5_IJNSA_ILi8EEESG_EEENS5_IJSG_SC_EEEEEEEvNS4_8identityENS4_23SM90_TMA_LOAD_MULTICASTES1C_vS1D_EENS_8epilogue10collective6detail29Sm90TmaWarpSpecializedAdapterINS1H_15DefaultEpilogueISJ_SK_SK_NS1G_6thread17LinearCombinationISJ_Li1EffLNS1L_9ScaleType4KindE0ELNS_15FloatRoundStyleE2ESJ_EENS1_15EpilogueDefaultEEEEEvvEEEEvNT_6ParamsE,"ax",@progbits
	.align	128
.text._ZN7cutlass13device_kernelINS_4gemm6kernel13GemmUniversalIN4cute5tupleIJiiiiEEENS1_10collective13CollectiveMmaINS1_37MainloopSm90TmaGmmaWarpSpecializedFP8ILi4ENS5_IJNS4_1CILi4EEENSA_ILi1EEESC_EEENS1_35KernelTmaWarpSpecializedCooperativeEEENS5_IJNSA_ILi128EEENSA_ILi256EEESG_EEENS_12float_e5m2_tENS5_IJlSC_lEEESJ_SK_NS4_8TiledMMAINS4_8MMA_AtomIJNS4_4SM904GMMA31MMA_64x256x32_F32E5M2E5M2_SS_TNILNSO_7ScaleInE1ELSQ_1EEEEEENS4_6LayoutINS5_IJNSA_ILi2EEESC_SC_EEENS5_IJSC_NSA_ILi0EEESW_EEEEENS5_IJNS4_10UnderscoreESZ_SZ_EEEEENS4_13SM90_TMA_LOADENS4_14ComposedLayoutINS4_7SwizzleILi3ELi4ELi3EEENS4_18smem_ptr_flag_bitsILi8EEENST_INS5_IJNSA_ILi8EEESG_EEENS5_IJSG_SC_EEEEEEEvNS4_8identityENS4_23SM90_TMA_LOAD_MULTICASTES1C_vS1D_EENS_8epilogue10collective6detail29Sm90TmaWarpSpecializedAdapterINS1H_15DefaultEpilogueISJ_SK_SK_NS1G_6thread17LinearCombinationISJ_Li1EffLNS1L_9ScaleType4KindE0ELNS_15FloatRoundStyleE2ESJ_EENS1_15EpilogueDefaultEEEEEvvEEEEvNT_6ParamsE:
        .type           _ZN7cutlass13device_kernelINS_4gemm6kernel13GemmUniversalIN4cute5tupleIJiiiiEEENS1_10collective13CollectiveMmaINS1_37MainloopSm90TmaGmmaWarpSpecializedFP8ILi4ENS5_IJNS4_1CILi4EEENSA_ILi1EEESC_EEENS1_35KernelTmaWarpSpecializedCooperativeEEENS5_IJNSA_ILi128EEENSA_ILi256EEESG_EEENS_12float_e5m2_tENS5_IJlSC_lEEESJ_SK_NS4_8TiledMMAINS4_8MMA_AtomIJNS4_4SM904GMMA31MMA_64x256x32_F32E5M2E5M2_SS_TNILNSO_7ScaleInE1ELSQ_1EEEEEENS4_6LayoutINS5_IJNSA_ILi2EEESC_SC_EEENS5_IJSC_NSA_ILi0EEESW_EEEEENS5_IJNS4_10UnderscoreESZ_SZ_EEEEENS4_13SM90_TMA_LOADENS4_14ComposedLayoutINS4_7SwizzleILi3ELi4ELi3EEENS4_18smem_ptr_flag_bitsILi8EEENST_INS5_IJNSA_ILi8EEESG_EEENS5_IJSG_SC_EEEEEEEvNS4_8identityENS4_23SM90_TMA_LOAD_MULTICASTES1C_vS1D_EENS_8epilogue10collective6detail29Sm90TmaWarpSpecializedAdapterINS1H_15DefaultEpilogueISJ_SK_SK_NS1G_6thread17LinearCombinationISJ_Li1EffLNS1L_9ScaleType4KindE0ELNS_15FloatRoundStyleE2ESJ_EENS1_15EpilogueDefaultEEEEEvvEEEEvNT_6ParamsE,@function
        .size           _ZN7cutlass13device_kernelINS_4gemm6kernel13GemmUniversalIN4cute5tupleIJiiiiEEENS1_10collective13CollectiveMmaINS1_37MainloopSm90TmaGmmaWarpSpecializedFP8ILi4ENS5_IJNS4_1CILi4EEENSA_ILi1EEESC_EEENS1_35KernelTmaWarpSpecializedCooperativeEEENS5_IJNSA_ILi128EEENSA_ILi256EEESG_EEENS_12float_e5m2_tENS5_IJlSC_lEEESJ_SK_NS4_8TiledMMAINS4_8MMA_AtomIJNS4_4SM904GMMA31MMA_64x256x32_F32E5M2E5M2_SS_TNILNSO_7ScaleInE1ELSQ_1EEEEEENS4_6LayoutINS5_IJNSA_ILi2EEESC_SC_EEENS5_IJSC_NSA_ILi0EEESW_EEEEENS5_IJNS4_10UnderscoreESZ_SZ_EEEEENS4_13SM90_TMA_LOADENS4_14ComposedLayoutINS4_7SwizzleILi3ELi4ELi3EEENS4_18smem_ptr_flag_bitsILi8EEENST_INS5_IJNSA_ILi8EEESG_EEENS5_IJSG_SC_EEEEEEEvNS4_8identityENS4_23SM90_TMA_LOAD_MULTICASTES1C_vS1D_EENS_8epilogue10collective6detail29Sm90TmaWarpSpecializedAdapterINS1H_15DefaultEpilogueISJ_SK_SK_NS1G_6thread17LinearCombinationISJ_Li1EffLNS1L_9ScaleType4KindE0ELNS_15FloatRoundStyleE2ESJ_EENS1_15EpilogueDefaultEEEEEvvEEEEvNT_6ParamsE,(.L_x_332 - _ZN7cutlass13device_kernelINS_4gemm6kernel13GemmUniversalIN4cute5tupleIJiiiiEEENS1_10collective13CollectiveMmaINS1_37MainloopSm90TmaGmmaWarpSpecializedFP8ILi4ENS5_IJNS4_1CILi4EEENSA_ILi1EEESC_EEENS1_35KernelTmaWarpSpecializedCooperativeEEENS5_IJNSA_ILi128EEENSA_ILi256EEESG_EEENS_12float_e5m2_tENS5_IJlSC_lEEESJ_SK_NS4_8TiledMMAINS4_8MMA_AtomIJNS4_4SM904GMMA31MMA_64x256x32_F32E5M2E5M2_SS_TNILNSO_7ScaleInE1ELSQ_1EEEEEENS4_6LayoutINS5_IJNSA_ILi2EEESC_SC_EEENS5_IJSC_NSA_ILi0EEESW_EEEEENS5_IJNS4_10UnderscoreESZ_SZ_EEEEENS4_13SM90_TMA_LOADENS4_14ComposedLayoutINS4_7SwizzleILi3ELi4ELi3EEENS4_18smem_ptr_flag_bitsILi8EEENST_INS5_IJNSA_ILi8EEESG_EEENS5_IJSG_SC_EEEEEEEvNS4_8identityENS4_23SM90_TMA_LOAD_MULTICASTES1C_vS1D_EENS_8epilogue10collective6detail29Sm90TmaWarpSpecializedAdapterINS1H_15DefaultEpilogueISJ_SK_SK_NS1G_6thread17LinearCombinationISJ_Li1EffLNS1L_9ScaleType4KindE0ELNS_15FloatRoundStyleE2ESJ_EENS1_15EpilogueDefaultEEEEEvvEEEEvNT_6ParamsE)
        .other          _ZN7cutlass13device_kernelINS_4gemm6kernel13GemmUniversalIN4cute5tupleIJiiiiEEENS1_10collective13CollectiveMmaINS1_37MainloopSm90TmaGmmaWarpSpecializedFP8ILi4ENS5_IJNS4_1CILi4EEENSA_ILi1EEESC_EEENS1_35KernelTmaWarpSpecializedCooperativeEEENS5_IJNSA_ILi128EEENSA_ILi256EEESG_EEENS_12float_e5m2_tENS5_IJlSC_lEEESJ_SK_NS4_8TiledMMAINS4_8MMA_AtomIJNS4_4SM904GMMA31MMA_64x256x32_F32E5M2E5M2_SS_TNILNSO_7ScaleInE1ELSQ_1EEEEEENS4_6LayoutINS5_IJNSA_ILi2EEESC_SC_EEENS5_IJSC_NSA_ILi0EEESW_EEEEENS5_IJNS4_10UnderscoreESZ_SZ_EEEEENS4_13SM90_TMA_LOADENS4_14ComposedLayoutINS4_7SwizzleILi3ELi4ELi3EEENS4_18smem_ptr_flag_bitsILi8EEENST_INS5_IJNSA_ILi8EEESG_EEENS5_IJSG_SC_EEEEEEEvNS4_8identityENS4_23SM90_TMA_LOAD_MULTICASTES1C_vS1D_EENS_8epilogue10collective6detail29Sm90TmaWarpSpecializedAdapterINS1H_15DefaultEpilogueISJ_SK_SK_NS1G_6thread17LinearCombinationISJ_Li1EffLNS1L_9ScaleType4KindE0ELNS_15FloatRoundStyleE2ESJ_EENS1_15EpilogueDefaultEEEEEvvEEEEvNT_6ParamsE,@"STO_CUDA_ENTRY STV_DEFAULT"
_ZN7cutlass13device_kernelINS_4gemm6kernel13GemmUniversalIN4cute5tupleIJiiiiEEENS1_10collective13CollectiveMmaINS1_37MainloopSm90TmaGmmaWarpSpecializedFP8ILi4ENS5_IJNS4_1CILi4EEENSA_ILi1EEESC_EEENS1_35KernelTmaWarpSpecializedCooperativeEEENS5_IJNSA_ILi128EEENSA_ILi256EEESG_EEENS_12float_e5m2_tENS5_IJlSC_lEEESJ_SK_NS4_8TiledMMAINS4_8MMA_AtomIJNS4_4SM904GMMA31MMA_64x256x32_F32E5M2E5M2_SS_TNILNSO_7ScaleInE1ELSQ_1EEEEEENS4_6LayoutINS5_IJNSA_ILi2EEESC_SC_EEENS5_IJSC_NSA_ILi0EEESW_EEEEENS5_IJNS4_10UnderscoreESZ_SZ_EEEEENS4_13SM90_TMA_LOADENS4_14ComposedLayoutINS4_7SwizzleILi3ELi4ELi3EEENS4_18smem_ptr_flag_bitsILi8EEENST_INS5_IJNSA_ILi8EEESG_EEENS5_IJSG_SC_EEEEEEEvNS4_8identityENS4_23SM90_TMA_LOAD_MULTICASTES1C_vS1D_EENS_8epilogue10collective6detail29Sm90TmaWarpSpecializedAdapterINS1H_15DefaultEpilogueISJ_SK_SK_NS1G_6thread17LinearCombinationISJ_Li1EffLNS1L_9ScaleType4KindE0ELNS_15FloatRoundStyleE2ESJ_EENS1_15EpilogueDefaultEEEEEvvEEEEvNT_6ParamsE:
[----:B------:R-:W0:Y:S02]  /*0000*/  LDC R1, c[0x0][0x28] ;  /* 0x00000a00ff017b82 */ /* 0x000e240000000800 */
[----:B0-----:R-:W-:Y:S01]  /*0010*/  VIADD R1, R1, 0xffffff08 ;  /* 0xffffff0801017836 */ /* 0x001fe20000000000 */
[----:B------:R-:W0:Y:S01]  /*0020*/  S2R R4, SR_TID.X ;  /* 0x0000000000047919 */ /* 0x000e220000002100 */
[----:B------:R-:W-:Y:S01]  /*0030*/  ELECT P0, URZ, PT ;  /* 0x00000000003f782f */ /* 0x000fe20003800000 */
[----:B------:R-:W-:Y:S01]  /*0040*/  BSSY B0, `(.L_x_0) ;  /* 0x0000015000007945 */ /* 0x000fe20003800000 */
[--C-:B0-----:R-:W-:Y:S02]  /*0050*/  SHF.R.U32.HI R0, RZ, 0x5, R4.reuse ;  /* 0x00000005ff007819 */ /* 0x101fe40000011604 */
[----:B------:R-:W-:-:S03]  /*0060*/  SHF.R.U32.HI R2, RZ, 0x7, R4 ;  /* 0x00000007ff027819 */ /* 0x000fc60000011604 */
[----:B------:R-:W0:Y:S04]  /*0070*/  SHFL.IDX PT, R3, R0, RZ, 0x1f ;  /* 0x00001fff00037589 */ /* 0x000e2800000e0000 */
[----:B------:R-:W1:Y:S01]  /*0080*/  SHFL.IDX PT, R2, R2, RZ, 0x1f ;  /* 0x00001fff02027589 */ /* 0x000e6200000e0000 */
[----:B0-----:R-:W-:Y:S02]  /*0090*/  R2UR UR4, R3 ;  /* 0x00000000030472ca */ /* 0x001fe400000e0000 */
[----:B-1----:R-:W-:-:S11]  /*00a0*/  R2UR UR6, R2 ;  /* 0x00000000020672ca */ /* 0x002fd600000e0000 */
[----:B------:R-:W-:Y:S02]  /*00b0*/  USHF.R.S32.HI UR5, URZ, 0x1f, UR4 ;  /* 0x0000001f3f057899 */ /* 0x000fe40008011404 */
[----:B------:R-:W-:Y:S02]  /*00c0*/  ISETP.NE.OR P0, PT, RZ, UR4, !P0 ;  /* 0x00000004ff007c0c */ /* 0x000fe4000c705670 */
[----:B------:R-:W-:-:S04]  /*00d0*/  ULEA.HI UR5, UR5, UR4, URZ, 0x2 ;  /* 0x0000000405057291 */ /* 0x000fc8000f8f103f */
[----:B------:R-:W-:-:S04]  /*00e0*/  ULOP3.LUT UR5, UR5, 0xfffffffc, URZ, 0xc0, !UPT ;  /* 0xfffffffc05057892 */ /* 0x000fc8000f8ec03f */
[----:B------:R-:W-:-:S03]  /*00f0*/  UIADD3 UR8, UR4, -UR5, URZ ;  /* 0x8000000504087290 */ /* 0x000fc6000fffe03f */
[----:B------:R-:W-:Y:S09]  /*0100*/  @P0 BRA `(.L_x_1) ;  /* 0x0000000000200947 */ /* 0x000ff20003800000 */
[----:B------:R-:W-:Y:S02]  /*0110*/  ULDC.64 UR4, c[0x0][0x198] ;  /* 0x0000660000047ab9 */ /* 0x000fe40000000a00 */
[----:B------:R-:W-:Y:S02]  /*0120*/  UIADD3 UR10, UP0, UR4, 0xf0, URZ ;  /* 0x000000f0040a7890 */ /* 0x000fe4000ff1e03f */
[----:B------:R-:W-:Y:S02]  /*0130*/  UIADD3 UR4, UP1, UR4, 0x1f0, URZ ;  /* 0x000001f004047890 */ /* 0x000fe4000ff3e03f */
[----:B------:R-:W-:Y:S02]  /*0140*/  UIADD3.X UR11, URZ, UR5, URZ, UP0, !UPT ;  /* 0x000000053f0b7290 */ /* 0x000fe400087fe43f */
[----:B------:R-:W-:-:S07]  /*0150*/  UIADD3.X UR5, URZ, UR5, URZ, UP1, !UPT ;  /* 0x000000053f057290 */ /* 0x000fce0008ffe43f */
[----:B------:R0:W-:Y:S02]  /*0160*/  UTMACCTL.PF [UR10] ;  /* 0x000000000a0079b9 */ /* 0x0001e40008040000 */
[----:B------:R0:W-:Y:S02]  /*0170*/  UTMACCTL.PF [UR4] ;  /* 0x00000000040079b9 */ /* 0x0001e40008040000 */
[----:B0-----:R-:W-:Y:S01]  /*0180*/  NOP ;  /* 0x0000000000007918 */ /* 0x001fe20000000000 */
.L_x_1:
[----:B------:R-:W-:Y:S05]  /*0190*/  BSYNC B0 ;  /* 0x0000000000007941 */ /* 0x000fea0003800000 */
.L_x_0:
[----:B------:R-:W0:Y:S01]  /*01a0*/  SHFL.IDX PT, R3, R0, RZ, 0x1f ;  /* 0x00001fff00037589 */ /* 0x000e2200000e0000 */
[----:B------:R-:W-:Y:S01]  /*01b0*/  UISETP.NE.AND UP0, UPT, UR8, 0x3, UPT ;  /* 0x000000030800788c */ /* 0x000fe2000bf05270 */
[----:B------:R-:W-:Y:S01]  /*01c0*/  SHF.R.S32.HI R2, RZ, 0x1f, R4 ;  /* 0x0000001fff027819 */ /* 0x000fe20000011404 */
[----:B------:R-:W-:Y:S02]  /*01d0*/  UIADD3 UR10, UR6, -0x1, URZ ;  /* 0xffffffff060a7890 */ /* 0x000fe4000fffe03f */
[----:B------:R-:W-:Y:S01]  /*01e0*/  ISETP.NE.AND P1, PT, RZ, UR6, PT ;  /* 0x00000006ff007c0c */ /* 0x000fe2000bf25270 */
[----:B------:R-:W-:Y:S01]  /*01f0*/  UISETP.EQ.OR UP0, UPT, UR8, URZ, !UP0 ;  /* 0x0000003f0800728c */ /* 0x000fe2000c702670 */
[----:B------:R-:W-:Y:S01]  /*0200*/  LEA.HI R2, R2, R4, RZ, 0x7 ;  /* 0x0000000402027211 */ /* 0x000fe200078f38ff */
[----:B------:R-:W-:Y:S02]  /*0210*/  UISETP.GE.U32.AND UP1, UPT, UR10, 0x2, UPT ;  /* 0x000000020a00788c */ /* 0x000fe4000bf26070 */
[----:B------:R-:W-:-:S04]  /*0220*/  UISETP.EQ.AND UP0, UPT, UR6, URZ, UP0 ;  /* 0x0000003f0600728c */ /* 0x000fc80008702270 */
[----:B------:R-:W-:-:S04]  /*0230*/  USEL UR13, URZ, 0x1, !UP0 ;  /* 0x000000013f0d7887 */ /* 0x000fc8000c000000 */
[----:B------:R-:W-:Y:S01]  /*0240*/  USEL UR13, UR13, 0x2, UP1 ;  /* 0x000000020d0d7887 */ /* 0x000fe20008800000 */
[----:B0-----:R-:W-:-:S13]  /*0250*/  ISETP.NE.AND P0, PT, R3, RZ, PT ;  /* 0x000000ff0300720c */ /* 0x001fda0003f05270 */
[----:B------:R-:W-:Y:S05]  /*0260*/  @P0 BRA `(.L_x_2) ;  /* 0x0000000000580947 */ /* 0x000fea0003800000 */
[----:B------:R-:W0:Y:S01]  /*0270*/  S2UR UR9, SR_CgaCtaId ;  /* 0x00000000000979c3 */ /* 0x000e220000008800 */
[----:B------:R-:W-:Y:S01]  /*0280*/  UMOV UR4, 0x400 ;  /* 0x0000040000047882 */ /* 0x000fe20000000000 */
[----:B------:R-:W-:Y:S01]  /*0290*/  UMOV UR5, 0x1 ;  /* 0x0000000100057882 */ /* 0x000fe20000000000 */
[----:B------:R-:W-:Y:S01]  /*02a0*/  UMOV UR6, 0x8 ;  /* 0x0000000800067882 */ /* 0x000fe20000000000 */
[----:B------:R-:W-:Y:S01]  /*02b0*/  ELECT P0, URZ, PT ;  /* 0x00000000003f782f */ /* 0x000fe20003800000 */
[----:B------:R-:W-:-:S04]  /*02c0*/  UIADD3 UR6, -UR6, 0x100000, URZ ;  /* 0x0010000006067890 */ /* 0x000fc8000fffe13f */
[----:B------:R-:W-:Y:S02]  /*02d0*/  USHF.L.U32 UR7, UR6, 0xb, URZ ;  /* 0x0000000b06077899 */ /* 0x000fe4000800063f */
[----:B------:R-:W-:Y:S02]  /*02e0*/  USHF.L.U32 UR6, UR6, 0x1, URZ ;  /* 0x0000000106067899 */ /* 0x000fe4000800063f */
[----:B0-----:R-:W-:Y:S02]  /*02f0*/  ULEA UR9, UR9, UR4, 0x18 ;  /* 0x0000000409097291 */ /* 0x001fe4000f8ec03f */
[----:B------:R-:W-:-:S04]  /*0300*/  UIADD3 UR4, -UR5, 0x100000, URZ ;  /* 0x0010000005047890 */ /* 0x000fc8000fffe13f */
[----:B------:R-:W-:Y:S02]  /*0310*/  USHF.L.U32 UR5, UR4, 0xb, URZ ;  /* 0x0000000b04057899 */ /* 0x000fe4000800063f */
[----:B------:R-:W-:Y:S01]  /*0320*/  USHF.L.U32 UR4, UR4, 0x1, URZ ;  /* 0x0000000104047899 */ /* 0x000fe2000800063f */
[----:B------:R-:W0:Y:S11]  /*0330*/  FENCE.VIEW.ASYNC.S ;  /* 0x00000000000073c6 */ /* 0x000e360000000000 */
[----:B0-----:R0:W1:Y:S01]  /*0340*/  SYNCS.EXCH.64 URZ, [UR9], UR4 ;  /* 0x00000004093f75b2 */ /* 0x0010620008000100 */
[----:B------:R0:W2:Y:S01]  /*0350*/  SYNCS.EXCH.64 URZ, [UR9+0x20], UR6 ;  /* 0x00002006093f75b2 */ /* 0x0000a20008000100 */
[----:B------:R0:W3:Y:S01]  /*0360*/  SYNCS.EXCH.64 URZ, [UR9+0x8], UR4 ;  /* 0x00000804093f75b2 */ /* 0x0000e20008000100 */
[----:B------:R0:W4:Y:S01]  /*0370*/  SYNCS.EXCH.64 URZ, [UR9+0x28], UR6 ;  /* 0x00002806093f75b2 */ /* 0x0001220008000100 */
[----:B------:R0:W0:Y:S01]  /*0380*/  SYNCS.EXCH.64 URZ, [UR9+0x10], UR4 ;  /* 0x00001004093f75b2 */ /* 0x0000220008000100 */
[----:B------:R0:W0:Y:S01]  /*0390*/  SYNCS.EXCH.64 URZ, [UR9+0x30], UR6 ;  /* 0x00003006093f75b2 */ /* 0x0000220008000100 */
[----:B------:R0:W0:Y:S01]  /*03a0*/  SYNCS.EXCH.64 URZ, [UR9+0x18], UR4 ;  /* 0x00001804093f75b2 */ /* 0x0000220008000100 */
[----:B------:R0:W0:Y:S01]  /*03b0*/  SYNCS.EXCH.64 URZ, [UR9+0x38], UR6 ;  /* 0x00003806093f75b2 */ /* 0x0000220008000100 */
[----:B------:R-:W-:Y:S01]  /*03c0*/  NOP ;  /* 0x0000000000007918 */ /* 0x000fe20000000000 */
.L_x_2:
[----:B------:R-:W5:Y:S01]  /*03d0*/  SHFL.IDX PT, R0, R0, RZ, 0x1f ;  /* 0x00001fff00007589 */ /* 0x000f6200000e0000 */
[----:B0-----:R-:W0:Y:S01]  /*03e0*/  S2UR UR9, SR_CTAID.X ;  /* 0x00000000000979c3 */ /* 0x001e220000002500 */
[----:B------:R-:W-:Y:S02]  /*03f0*/  LOP3.LUT R2, R2, 0xffffff80, RZ, 0xc0, !PT ;  /* 0xffffff8002027812 */ /* 0x000fe400078ec0ff */
[----:B------:R-:W-:Y:S02]  /*0400*/  ELECT P0, URZ, PT ;  /* 0x00000000003f782f */ /* 0x000fe40003800000 */
[----:B------:R-:W-:Y:S01]  /*0410*/  SHF.R.S32.HI R8, RZ, 0x1f, R3 ;  /* 0x0000001fff087819 */ /* 0x000fe20000011403 */
[----:B------:R-:W-:Y:S01]  /*0420*/  ULDC UR4, c[0x0][0x150] ;  /* 0x0000540000047ab9 */ /* 0x000fe20000000800 */
[----:B------:R-:W-:Y:S01]  /*0430*/  NOP ;  /* 0x0000000000007918 */ /* 0x000fe20000000000 */
[----:B------:R-:W-:Y:S01]  /*0440*/  IMAD.IADD R4, R4, 0x1, -R2 ;  /* 0x0000000104047824 */ /* 0x000fe200078e0a02 */
[----:B------:R-:W-:Y:S01]  /*0450*/  LEA.HI R8, R8, R3, RZ, 0x2 ;  /* 0x0000000308087211 */ /* 0x000fe200078f10ff */
[----:B------:R-:W1:Y:S01]  /*0460*/  S2R R2, SR_CTAID.Y ;  /* 0x0000000000027919 */ /* 0x000e620000002600 */
[----:B------:R-:W2:Y:S01]  /*0470*/  LDC R9, c[0x0][0x144] ;  /* 0x00005100ff097b82 */ /* 0x000ea20000000800 */
[----:B------:R-:W-:Y:S01]  /*0480*/  NOP ;  /* 0x0000000000007918 */ /* 0x000fe20000000000 */
[----:B------:R-:W-:-:S02]  /*0490*/  SHF.R.S32.HI R5, RZ, 0x1f, R4 ;  /* 0x0000001fff057819 */ /* 0x000fc40000011404 */
[----:B------:R-:W-:Y:S02]  /*04a0*/  LOP3.LUT R8, R8, 0x3ffffffc, RZ, 0xc0, !PT ;  /* 0x3ffffffc08087812 */ /* 0x000fe400078ec0ff */
[----:B------:R-:W-:Y:S02]  /*04b0*/  LEA.HI R5, R5, R4, RZ, 0x3 ;  /* 0x0000000405057211 */ /* 0x000fe400078f18ff */
[----:B------:R-:W3:Y:S01]  /*04c0*/  LDC R11, c[0x0][0x148] ;  /* 0x00005200ff0b7b82 */ /* 0x000ee20000000800 */
[----:B------:R-:W-:Y:S01]  /*04d0*/  IMAD.IADD R8, R3, 0x1, -R8 ;  /* 0x0000000103087824 */ /* 0x000fe200078e0a08 */
[--C-:B------:R-:W-:Y:S02]  /*04e0*/  SHF.R.S32.HI R6, RZ, 0x3, R5.reuse ;  /* 0x00000003ff067819 */ /* 0x100fe40000011405 */
[----:B------:R-:W-:Y:S02]  /*04f0*/  SHF.R.S32.HI R5, RZ, 0x1f, R5 ;  /* 0x0000001fff057819 */ /* 0x000fe40000011405 */
[----:B-----5:R-:W-:-:S02]  /*0500*/  ISETP.NE.OR P0, PT, R0, RZ, !P0 ;  /* 0x000000ff0000720c */ /* 0x020fc40004705670 */
[----:B------:R-:W-:Y:S02]  /*0510*/  LEA.HI R5, R5, R6, RZ, 0x2 ;  /* 0x0000000605057211 */ /* 0x000fe400078f10ff */
[----:B0-----:R-:W-:Y:S02]  /*0520*/  I2FP.F32.U32 R0, UR9 ;  /* 0x0000000900007c45 */ /* 0x001fe40008201000 */
[----:B------:R-:W-:-:S03]  /*0530*/  LOP3.LUT R5, R5, 0xfffffffc, RZ, 0xc0, !PT ;  /* 0xfffffffc05057812 */ /* 0x000fc600078ec0ff */
[----:B------:R-:W-:Y:S01]  /*0540*/  FMUL R7, R0, UR4 ;  /* 0x0000000400077c20 */ /* 0x000fe20008400000 */
[----:B------:R-:W-:Y:S01]  /*0550*/  ULDC UR4, c[0x0][0x154] ;  /* 0x0000550000047ab9 */ /* 0x000fe20000000800 */
[----:B------:R-:W-:Y:S02]  /*0560*/  IMAD.IADD R5, R6, 0x1, -R5 ;  /* 0x0000000106057824 */ /* 0x000fe400078e0a05 */
[----:B------:R-:W-:Y:S01]  /*0570*/  VOTEU.ALL UP0, P0 ;  /* 0x00000000003f7886 */ /* 0x000fe20000000000 */
[----:B------:R-:W-:Y:S01]  /*0580*/  VOTEU.ALL UP1, P0 ;  /* 0x00000000003f7886 */ /* 0x000fe20000020000 */
[----:B------:R-:W0:Y:S01]  /*0590*/  F2I.U32.TRUNC.NTZ R7, R7 ;  /* 0x0000000700077305 */ /* 0x000e22000020f000 */
[----:B------:R-:W-:Y:S01]  /*05a0*/  IMAD R5, R8, 0x4, R5 ;  /* 0x0000000408057824 */ /* 0x000fe200078e0205 */
[----:B-1----:R-:W-:Y:S01]  /*05b0*/  I2FP.F32.U32 R8, R2 ;  /* 0x0000000200087245 */ /* 0x002fe20000201000 */
[----:B------:R-:W1:Y:S01]  /*05c0*/  @!UP0 S2UR UR7, SR_CgaCtaId ;  /* 0x00000000000789c3 */ /* 0x000e620000008800 */
[----:B------:R-:W-:-:S02]  /*05d0*/  @!UP0 UMOV UR6, 0x400 ;  /* 0x0000040000068882 */ /* 0x000fc40000000000 */
[----:B------:R-:W-:Y:S01]  /*05e0*/  SHF.R.S32.HI R0, RZ, 0x1f, R5 ;  /* 0x0000001fff007819 */ /* 0x000fe20000011405 */
[----:B------:R-:W-:Y:S01]  /*05f0*/  FMUL R8, R8, UR4 ;  /* 0x0000000408087c20 */ /* 0x000fe20008400000 */
[----:B------:R-:W-:Y:S02]  /*0600*/  UMOV UR4, 0x20 ;  /* 0x0000002000047882 */ /* 0x000fe40000000000 */
[----:B------:R-:W-:Y:S01]  /*0610*/  LEA.HI R0, R0, R5, RZ, 0x2 ;  /* 0x0000000500007211 */ /* 0x000fe200078f10ff */
[----:B------:R-:W-:-:S04]  /*0620*/  @!UP0 UIADD3 UR4, -UR4, 0x100000, URZ ;  /* 0x0010000004048890 */ /* 0x000fc8000fffe13f */
[----:B------:R-:W-:Y:S02]  /*0630*/  @!UP0 USHF.L.U32 UR5, UR4, 0xb, URZ ;  /* 0x0000000b04058899 */ /* 0x000fe4000800063f */
[----:B------:R-:W-:Y:S01]  /*0640*/  @!UP0 USHF.L.U32 UR4, UR4, 0x1, URZ ;  /* 0x0000000104048899 */ /* 0x000fe2000800063f */
[----:B------:R-:W5:Y:S01]  /*0650*/  F2I.U32.TRUNC.NTZ R8, R8 ;  /* 0x0000000800087305 */ /* 0x000f62000020f000 */
[----:B------:R-:W-:Y:S01]  /*0660*/  LOP3.LUT R6, R0, 0xfffffffc, RZ, 0xc0, !PT ;  /* 0xfffffffc00067812 */ /* 0x000fe200078ec0ff */
[----:B0-----:R-:W-:-:S04]  /*0670*/  IMAD.MOV R10, RZ, RZ, -R7 ;  /* 0x000000ffff0a7224 */ /* 0x001fc800078e0a07 */
[----:B--2---:R-:W-:Y:S02]  /*0680*/  IMAD R0, R9, R10, UR9 ;  /* 0x0000000909007e24 */ /* 0x004fe4000f8e020a */
[C---:B------:R-:W-:Y:S02]  /*0690*/  IMAD.IADD R7, R5.reuse, 0x1, -R6 ;  /* 0x0000000105077824 */ /* 0x040fe400078e0a06 */
[----:B------:R-:W-:-:S03]  /*06a0*/  IMAD.SHL.U32 R6, R5, 0x4, RZ ;  /* 0x0000000405067824 */ /* 0x000fc600078e00ff */
[----:B------:R-:W-:Y:S01]  /*06b0*/  ISETP.NE.AND P2, PT, R7, R0, PT ;  /* 0x000000000700720c */ /* 0x000fe20003f45270 */
[----:B-1----:R-:W-:Y:S01]  /*06c0*/  @!UP0 ULEA UR6, UR7, UR6, 0x18 ;  /* 0x0000000607068291 */ /* 0x002fe2000f8ec03f */
[----:B------:R-:W-:Y:S01]  /*06d0*/  LOP3.LUT R13, R5, 0xc, R6, 0x78, !PT ;  /* 0x0000000c050d7812 */ /* 0x000fe200078e7806 */
[----:B-----5:R-:W-:Y:S01]  /*06e0*/  IMAD.MOV R12, RZ, RZ, -R8 ;  /* 0x000000ffff0c7224 */ /* 0x020fe200078e0a08 */
[----:B------:R-:W0:Y:S01]  /*06f0*/  LDC R7, c[0x0][0x140] ;  /* 0x00005000ff077b82 */ /* 0x000e220000000800 */
[----:B------:R-:W-:Y:S01]  /*0700*/  VOTEU.ALL UP0, P0 ;  /* 0x00000000003f7886 */ /* 0x000fe20000000000 */
[----:B------:R-:W-:Y:S01]  /*0710*/  LOP3.LUT P0, RZ, R4, 0x7, RZ, 0xc0, !PT ;  /* 0x0000000704ff7812 */ /* 0x000fe2000780c0ff */
[----:B---3--:R-:W-:Y:S01]  /*0720*/  IMAD R6, R11, R12, R2 ;  /* 0x0000000c0b067224 */ /* 0x008fe200078e0202 */
[----:B------:R1:W-:Y:S01]  /*0730*/  STL [R1+0x74], R13 ;  /* 0x0000740d01007387 */ /* 0x0003e20000100800 */
[----:B------:R-:W-:Y:S01]  /*0740*/  IMAD.MOV.U32 R4, RZ, RZ, 0x1 ;  /* 0x00000001ff047424 */ /* 0x000fe200078e00ff */
[----:B------:R-:W-:-:S03]  /*0750*/  ISETP.LT.U32.AND P0, PT, R13, 0x4, !P0 ;  /* 0x000000040d00780c */ /* 0x000fc60004701070 */
[----:B------:R-:W-:Y:S01]  /*0760*/  @P2 SHF.R.S32.HI R5, RZ, 0x1f, R13 ;  /* 0x0000001fff052819 */ /* 0x000fe2000001140d */
[----:B------:R-:W2:Y:S02]  /*0770*/  FENCE.VIEW.ASYNC.S ;  /* 0x00000000000073c6 */ /* 0x000ea40000000000 */
[----:B--2---:R1:W2:Y:S01]  /*0780*/  @!UP0 SYNCS.EXCH.64 URZ, [UR6+0x50], UR4 ;  /* 0x00005004063f85b2 */ /* 0x0042a20008000100 */
[----:B------:R-:W-:-:S04]  /*0790*/  @P2 LEA.HI R5, R5, R13, RZ, 0x2 ;  /* 0x0000000d05052211 */ /* 0x000fc800078f10ff */
[----:B------:R-:W-:-:S04]  /*07a0*/  @P2 SHF.R.S32.HI R5, RZ, 0x2, R5 ;  /* 0x00000002ff052819 */ /* 0x000fc80000011405 */
[----:B------:R-:W-:Y:S02]  /*07b0*/  @P2 ISETP.NE.AND P3, PT, R5, R6, PT ;  /* 0x000000060500220c */ /* 0x000fe40003f65270 */
[----:B------:R-:W-:Y:S02]  /*07c0*/  SEL R5, RZ, 0x1, !P0 ;  /* 0x00000001ff057807 */ /* 0x000fe40004000000 */
[----:B------:R-:W-:Y:S01]  /*07d0*/  @P2 SEL R4, RZ, 0x1, P3 ;  /* 0x00000001ff042807 */ /* 0x000fe20001800000 */
[----:B------:R1:W3:Y:S01]  /*07e0*/  @!UP1 SYNCS.EXCH.64 URZ, [UR6+0x58], UR4 ;  /* 0x00005804063f95b2 */ /* 0x0002e20008000100 */
[----:B0-----:R-:W-:Y:S01]  /*07f0*/  ISETP.EQ.U32.AND P4, PT, R7, 0x1, PT ;  /* 0x000000010700780c */ /* 0x001fe20003f82070 */
[----:B------:R-:W-:Y:S01]  /*0800*/  NOP ;  /* 0x0000000000007918 */ /* 0x000fe20000000000 */
[----:B------:R-:W-:-:S05]  /*0810*/  LOP3.LUT R4, R4, R5, RZ, 0xc0, !PT ;  /* 0x0000000504047212 */ /* 0x000fca00078ec0ff */
[----:B------:R1:W-:Y:S06]  /*0820*/  STL [R1+0x70], R4 ;  /* 0x0000700401007387 */ /* 0x0003ec0000100800 */
[----:B--23--:R-:W-:Y:S05]  /*0830*/  @!P4 BRA `(.L_x_3) ;  /* 0x000000000008c947 */ /* 0x00cfea0003800000 */
[----:B----4-:R-:W-:Y:S01]  /*0840*/  UCGABAR_ARV ;  /* 0x00000000000079c7 */ /* 0x010fe20008000000 */
[----:B------:R-:W-:Y:S05]  /*0850*/  BRA `(.L_x_4) ;  /* 0x0000000000047947 */ /* 0x000fea0003800000 */
.L_x_3:
[----:B----4-:R-:W-:Y:S01]  /*0860*/  NOP ;  /* 0x0000000000007918 */ /* 0x010fe20000000000 */
.L_x_4:
[----:B------:R-:W0:Y:S01]  /*0870*/  LDC R3, c[0x0][0x65c] ;  /* 0x00019700ff037b82 */ /* 0x000e220000000800 */
[----:B-1----:R-:W-:Y:S02]  /*0880*/  IMAD.U32 R4, RZ, RZ, UR9 ;  /* 0x00000009ff047e24 */ /* 0x002fe4000f8e00ff */
[----:B------:R-:W-:Y:S01]  /*0890*/  IMAD.MOV.U32 R5, RZ, RZ, RZ ;  /* 0x000000ffff057224 */ /* 0x000fe200078e00ff */
[----:B0-----:R-:W-:-:S13]  /*08a0*/  ISETP.NE.AND P2, PT, R3, 0x1, PT ;  /* 0x000000010300780c */ /* 0x001fda0003f45270 */
[----:B------:R-:W0:Y:S01]  /*08b0*/  @P2 LDC R7, c[0x0][0x10] ;  /* 0x00000400ff072b82 */ /* 0x000e220000000800 */
[----:B------:R-:W-:Y:S02]  /*08c0*/  @P2 IMAD.MOV.U32 R3, RZ, RZ, RZ ;  /* 0x000000ffff032224 */ /* 0x000fe400078e00ff */
[----:B------:R-:W-:-:S05]  /*08d0*/  @P2 IMAD.MOV.U32 R13, RZ, RZ, RZ ;  /* 0x000000ffff0d2224 */ /* 0x000fca00078e00ff */
[----:B------:R-:W1:Y:S01]  /*08e0*/  @!P2 LDC R9, c[0x0][0xc] ;  /* 0x00000300ff09ab82 */ /* 0x000e620000000800 */
[----:B0-----:R-:W-:-:S04]  /*08f0*/  @P2 IMAD.WIDE.U32 R6, R7, UR9, R2 ;  /* 0x0000000907062c25 */ /* 0x001fc8000f8e0002 */
[----:B------:R-:W-:Y:S02]  /*0900*/  @P2 IMAD.MOV.U32 R19, RZ, RZ, R6 ;  /* 0x000000ffff132224 */ /* 0x000fe400078e0006 */
[----:B------:R-:W-:Y:S02]  /*0910*/  @P2 IMAD.IADD R23, R7, 0x1, R13 ;  /* 0x0000000107172824 */ /* 0x000fe400078e020d */
[----:B-1----:R-:W-:-:S04]  /*0920*/  @!P2 IMAD.WIDE.U32 R4, R2, R9, R4 ;  /* 0x000000090204a225 */ /* 0x002fc800078e0004 */
[----:B------:R-:W-:Y:S02]  /*0930*/  @!P2 IMAD.MOV.U32 R19, RZ, RZ, R4 ;  /* 0x000000ffff13a224 */ /* 0x000fe400078e0004 */
[----:B------:R-:W-:-:S03]  /*0940*/  @!P2 IMAD.MOV.U32 R23, RZ, RZ, R5 ;  /* 0x000000ffff17a224 */ /* 0x000fc600078e0005 */
[----:B------:R0:W-:Y:S04]  /*0950*/  STL [R1+0x7c], R19 ;  /* 0x00007c1301007387 */ /* 0x0001e80000100800 */
[----:B------:R0:W-:Y:S01]  /*0960*/  STL [R1+0x78], R23 ;  /* 0x0000781701007387 */ /* 0x0001e20000100800 */
[----:B------:R-:W-:Y:S05]  /*0970*/  @!P4 BRA `(.L_x_5) ;  /* 0x00000000000cc947 */ /* 0x000fea0003800000 */
[----:B------:R-:W-:Y:S01]  /*0980*/  UCGABAR_WAIT ;  /* 0x0000000000007dc7 */ /* 0x000fe20008000000 */
[----:B------:R-:W-:Y:S01]  /*0990*/  CCTL.IVALL ;  /* 0x00000000ff00798f */ /* 0x000fe20002000000 */
[----:B------:R-:W-:Y:S05]  /*09a0*/  BRA `(.L_x_6) ;  /* 0x0000000000047947 */ /* 0x000fea0003800000 */
.L_x_5:
[----:B------:R-:W-:Y:S06]  /*09b0*/  BAR.SYNC.DEFER_BLOCKING 0x0 ;  /* 0x0000000000007b1d */ /* 0x000fec0000010000 */
.L_x_6:
[----:B------:R-:W-:Y:S05]  /*09c0*/  @!P1 BRA `(.L_x_7) ;  /* 0x000000e000f09947 */ /* 0x000fea0003800000 */
[----:B------:R-:W-:-:S06]  /*09d0*/  UISETP.GT.U32.AND UP0, UPT, UR10, 0x1, UPT ;  /* 0x000000010a00788c */ /* 0x000fcc000bf04070 */
[----:B------:R-:W-:-:S13]  /*09e0*/  PLOP3.LUT P0, PT, PT, PT, UP0, 0x80, 0x0 ;  /* 0x000000000000781c */ /* 0x000fda0003f0f008 */
[----:B------:R-:W-:Y:S05]  /*09f0*/  @P0 EXIT ;  /* 0x000000000000094d */ /* 0x000fea0003800000 */
[----:B------:R-:W-:Y:S01]  /*0a00*/  IMAD.MOV.U32 R6, RZ, RZ, -0x1 ;  /* 0xffffffffff067424 */ /* 0x000fe200078e00ff */
[----:B------:R-:W-:Y:S01]  /*0a10*/  ULDC.64 UR4, c[0x0][0x650] ;  /* 0x0001940000047ab9 */ /* 0x000fe20000000a00 */
[----:B------:R-:W-:Y:S01]  /*0a20*/  IMAD.MOV.U32 R5, RZ, RZ, -0x1 ;  /* 0xffffffffff057424 */ /* 0x000fe200078e00ff */
[----:B------:R-:W-:Y:S01]  /*0a30*/  ISETP.GE.U32.AND P0, PT, R19, UR4, PT ;  /* 0x0000000413007c0c */ /* 0x000fe2000bf06070 */
[----:B------:R-:W-:Y:S01]  /*0a40*/  UMOV UR22, 0xffffffff ;  /* 0xffffffff00167882 */ /* 0x000fe20000000000 */
[----:B------:R1:W-:Y:S01]  /*0a50*/  STL [R1+0x84], R6 ;  /* 0x0000840601007387 */ /* 0x0003e20000100800 */
[----:B------:R-:W-:Y:S02]  /*0a60*/  PRMT R4, RZ, 0x7610, R4 ;  /* 0x00007610ff047816 */ /* 0x000fe40000000004 */
[----:B------:R-:W-:Y:S01]  /*0a70*/  ISETP.GE.U32.AND.EX P0, PT, R23, UR5, PT, P0 ;  /* 0x0000000517007c0c */ /* 0x000fe2000bf06100 */
[----:B------:R1:W-:-:S12]  /*0a80*/  STL [R1+0x80], R5 ;  /* 0x0000800501007387 */ /* 0x0003d80000100800 */
[----:B-1----:R-:W-:Y:S05]  /*0a90*/  @P0 BRA `(.L_x_8) ;  /* 0x0000000400380947 */ /* 0x002fea0003800000 */
[----:B------:R-:W1:Y:S01]  /*0aa0*/  LDC.64 R14, c[0x0][0x628] ;  /* 0x00018a00ff0e7b82 */ /* 0x000e620000000a00 */
[----:B------:R-:W-:Y:S02]  /*0ab0*/  IMAD.MOV.U32 R4, RZ, RZ, R19 ;  /* 0x000000ffff047224 */ /* 0x000fe400078e0013 */
[----:B------:R-:W-:-:S05]  /*0ac0*/  IMAD.MOV.U32 R5, RZ, RZ, R23 ;  /* 0x000000ffff057224 */ /* 0x000fca00078e0017 */
[----:B------:R-:W2:Y:S08]  /*0ad0*/  LDC R10, c[0x0][0x630] ;  /* 0x00018c00ff0a7b82 */ /* 0x000eb00000000800 */
[----:B------:R-:W3:Y:S01]  /*0ae0*/  LDC.64 R16, c[0x0][0x620] ;  /* 0x00018800ff107b82 */ /* 0x000ee20000000a00 */
[----:B-1----:R-:W-:-:S04]  /*0af0*/  ISETP.NE.U32.AND P0, PT, R14, RZ, PT ;  /* 0x000000ff0e00720c */ /* 0x002fc80003f05070 */
[----:B------:R-:W-:-:S13]  /*0b00*/  ISETP.NE.AND.EX P0, PT, R15, RZ, PT, P0 ;  /* 0x000000ff0f00720c */ /* 0x000fda0003f05300 */
[----:B--23--:R-:W-:Y:S05]  /*0b10*/  @!P0 BRA `(.L_x_9) ;  /* 0x0000000000288947 */ /* 0x00cfea0003800000 */
[----:B------:R-:W1:Y:S02]  /*0b20*/  LDC R9, c[0x0][0x634] ;  /* 0x00018d00ff097b82 */ /* 0x000e640000000800 */
[----:B-1----:R-:W-:-:S05]  /*0b30*/  IADD3 R9, P0, R19, R9, RZ ;  /* 0x0000000913097210 */ /* 0x002fca0007f1e0ff */
[----:B------:R-:W-:-:S04]  /*0b40*/  IMAD.X R13, RZ, RZ, R23, P0 ;  /* 0x000000ffff0d7224 */ /* 0x000fc800000e0617 */
[----:B------:R-:W-:-:S04]  /*0b50*/  IMAD.WIDE.U32 R4, R13, R14, RZ ;  /* 0x0000000e0d047225 */ /* 0x000fc800078e00ff */
[----:B------:R-:W-:-:S04]  /*0b60*/  IMAD.WIDE.U32 R6, P0, R9, R15, R4 ;  /* 0x0000000f09067225 */ /* 0x000fc80007800004 */
[----:B------:R-:W-:-:S04]  /*0b70*/  IMAD.WIDE.U32 R4, R9, R14, RZ ;  /* 0x0000000e09047225 */ /* 0x000fc800078e00ff */
[----:B------:R-:W-:Y:S01]  /*0b80*/  IMAD.X R9, RZ, RZ, RZ, P0 ;  /* 0x000000ffff097224 */ /* 0x000fe200000e06ff */
[----:B------:R-:W-:Y:S01]  /*0b90*/  IADD3 RZ, P0, R5, R6, RZ ;  /* 0x0000000605ff7210 */ /* 0x000fe20007f1e0ff */
[----:B------:R-:W-:-:S04]  /*0ba0*/  IMAD.MOV.U32 R8, RZ, RZ, R7 ;  /* 0x000000ffff087224 */ /* 0x000fc800078e0007 */
[----:B------:R-:W-:-:S08]  /*0bb0*/  IMAD.WIDE.U32.X R4, R13, R15, R8, P0 ;  /* 0x0000000f0d047225 */ /* 0x000fd000000e0408 */
.L_x_9:
[----:B------:R-:W1:Y:S01]  /*0bc0*/  LDC.64 R20, c[0x0][0x640] ;  /* 0x00019000ff147b82 */ /* 0x000e620000000a00 */
[-C--:B------:R-:W-:Y:S01]  /*0bd0*/  SHF.R.U64 R22, R4, R10.reuse, R5 ;  /* 0x0000000a04167219 */ /* 0x080fe20000001205 */
[----:B------:R-:W-:Y:S01]  /*0be0*/  IMAD.MOV.U32 R4, RZ, RZ, R19 ;  /* 0x000000ffff047224 */ /* 0x000fe200078e0013 */
[----:B------:R-:W-:Y:S01]  /*0bf0*/  SHF.R.U32.HI R3, RZ, R10, R5 ;  /* 0x0000000aff037219 */ /* 0x000fe20000011605 */
[----:B------:R-:W-:Y:S01]  /*0c00*/  IMAD.MOV.U32 R5, RZ, RZ, R23 ;  /* 0x000000ffff057224 */ /* 0x000fe200078e0017 */
[----:B------:R-:W-:Y:S01]  /*0c10*/  IADD3 R7, P0, RZ, -R22, RZ ;  /* 0x80000016ff077210 */ /* 0x000fe20007f1e0ff */
[----:B0-----:R-:W-:Y:S02]  /*0c20*/  IMAD R23, R11, R12, R2 ;  /* 0x0000000c0b177224 */ /* 0x001fe400078e0202 */
[----:B------:R-:W0:Y:S01]  /*0c30*/  LDC R8, c[0x0][0x618] ;  /* 0x00018600ff087b82 */ /* 0x000e220000000800 */
[----:B------:R-:W-:Y:S02]  /*0c40*/  IMAD.MOV.U32 R11, RZ, RZ, 0x1 ;  /* 0x00000001ff0b7424 */ /* 0x000fe400078e00ff */
[----:B------:R-:W-:-:S02]  /*0c50*/  IMAD.X R3, RZ, RZ, ~R3, P0 ;  /* 0x000000ffff037224 */ /* 0x000fc400000e0e03 */
[----:B------:R-:W-:-:S03]  /*0c60*/  IMAD.WIDE.U32 R4, R7, R16, R4 ;  /* 0x0000001007047225 */ /* 0x000fc600078e0004 */
[----:B------:R-:W2:Y:S01]  /*0c70*/  LDC R14, c[0x0][0x608] ;  /* 0x00018200ff0e7b82 */ /* 0x000ea20000000800 */
[----:B------:R-:W-:-:S04]  /*0c80*/  IMAD R6, R3, R16, RZ ;  /* 0x0000001003067224 */ /* 0x000fc800078e02ff */
[----:B------:R-:W-:-:S03]  /*0c90*/  IMAD R3, R7, R17, R6 ;  /* 0x0000001107037224 */ /* 0x000fc600078e0206 */
[----:B------:R-:W3:Y:S01]  /*0ca0*/  LDC R18, c[0x0][0x658] ;  /* 0x00019600ff127b82 */ /* 0x000ee20000000800 */
[----:B------:R-:W-:Y:S01]  /*0cb0*/  IMAD.IADD R3, R5, 0x1, R3 ;  /* 0x0000000105037824 */ /* 0x000fe200078e0203 */
[----:B-1----:R-:W-:Y:S01]  /*0cc0*/  ISETP.NE.U32.AND P0, PT, R20, RZ, PT ;  /* 0x000000ff1400720c */ /* 0x002fe20003f05070 */
[----:B------:R-:W-:-:S03]  /*0cd0*/  IMAD.MOV.U32 R5, RZ, RZ, -0x1 ;  /* 0xffffffffff057424 */ /* 0x000fc600078e00ff */
[----:B------:R-:W-:Y:S02]  /*0ce0*/  ISETP.NE.AND.EX P0, PT, R21, RZ, PT, P0 ;  /* 0x000000ff1500720c */ /* 0x000fe40003f05300 */
[----:B------:R-:W1:Y:S01]  /*0cf0*/  LDC R13, c[0x0][0x600] ;  /* 0x00018000ff0d7b82 */ /* 0x000e620000000800 */
[-CC-:B0-----:R-:W-:Y:S02]  /*0d00*/  SHF.R.U64 R10, R4, R8.reuse, R3.reuse ;  /* 0x00000008040a7219 */ /* 0x181fe40000001203 */
[----:B------:R-:W-:-:S05]  /*0d10*/  SHF.R.U32.HI R3, RZ, R8, R3 ;  /* 0x00000008ff037219 */ /* 0x000fca0000011603 */
[----:B------:R-:W0:Y:S01]  /*0d20*/  LDC R15, c[0x0][0x648] ;  /* 0x00019200ff0f7b82 */ /* 0x000e220000000800 */
[-CC-:B--2---:R-:W-:Y:S02]  /*0d30*/  SHF.R.U64 R19, R10, R14.reuse, R3.reuse ;  /* 0x0000000e0a137219 */ /* 0x184fe40000001203 */
[----:B------:R-:W-:-:S05]  /*0d40*/  SHF.R.U32.HI R3, RZ, R14, R3 ;  /* 0x0000000eff037219 */ /* 0x000fca0000011603 */
[----:B------:R-:W2:Y:S01]  /*0d50*/  LDC R17, c[0x0][0x638] ;  /* 0x00018e00ff117b82 */ /* 0x000ea20000000800 */
[-C--:B---3--:R-:W-:Y:S02]  /*0d60*/  SHF.L.U32 R2, R5, R18.reuse, RZ ;  /* 0x0000001205027219 */ /* 0x088fe400000006ff */
[--C-:B------:R-:W-:Y:S02]  /*0d70*/  SHF.R.U64 R12, R19, R18, R3.reuse ;  /* 0x00000012130c7219 */ /* 0x100fe40000001203 */
[----:B------:R-:W-:Y:S02]  /*0d80*/  LOP3.LUT R8, RZ, R2, RZ, 0x33, !PT ;  /* 0x00000002ff087212 */ /* 0x000fe400078e33ff */
[----:B------:R-:W-:Y:S01]  /*0d90*/  SHF.R.U32.HI R3, RZ, R18, R3 ;  /* 0x00000012ff037219 */ /* 0x000fe20000011603 */
[----:B------:R-:W3:Y:S01]  /*0da0*/  LDC R16, c[0x0][0x610] ;  /* 0x00018400ff107b82 */ /* 0x000ee20000000800 */
[----:B------:R-:W-:Y:S01]  /*0db0*/  IMAD.MOV.U32 R2, RZ, RZ, R12 ;  /* 0x000000ffff027224 */ /* 0x000fe200078e000c */
[----:B------:R-:W-:Y:S06]  /*0dc0*/  @!P0 BRA `(.L_x_10) ;  /* 0x0000000000288947 */ /* 0x000fec0003800000 */
[----:B------:R-:W4:Y:S02]  /*0dd0*/  LDC R7, c[0x0][0x64c] ;  /* 0x00019300ff077b82 */ /* 0x000f240000000800 */
[----:B----4-:R-:W-:-:S05]  /*0de0*/  IADD3 R7, P0, R12, R7, RZ ;  /* 0x000000070c077210 */ /* 0x010fca0007f1e0ff */
        /* <DEDUP_REMOVED lines=8> */
.L_x_10:
[----:B0-----:R-:W-:Y:S01]  /*0e70*/  SHF.R.U64 R4, R2, R15, R3 ;  /* 0x0000000f02047219 */ /* 0x001fe20000001203 */
[----:B-1----:R-:W-:Y:S01]  /*0e80*/  VIADD R5, R13, 0xffffffff ;  /* 0xffffffff0d057836 */ /* 0x002fe20000000000 */
[----:B------:R-:W-:Y:S02]  /*0e90*/  SHF.L.U32 R2, R11, R18, RZ ;  /* 0x000000120b027219 */ /* 0x000fe400000006ff */
[----:B------:R-:W-:Y:S01]  /*0ea0*/  LOP3.LUT R3, R19, R8, RZ, 0xc0, !PT ;  /* 0x0000000813037212 */ /* 0x000fe200078ec0ff */
[----:B------:R-:W-:Y:S01]  /*0eb0*/  IMAD.MOV R6, RZ, RZ, -R4 ;  /* 0x000000ffff067224 */ /* 0x000fe200078e0a04 */
[----:B------:R-:W-:Y:S02]  /*0ec0*/  SEL R0, R0, R23, !P2 ;  /* 0x0000001700007207 */ /* 0x000fe40005000000 */
[----:B------:R-:W-:Y:S01]  /*0ed0*/  LOP3.LUT R5, R10, R5, RZ, 0xc0, !PT ;  /* 0x000000050a057212 */ /* 0x000fe200078ec0ff */
[----:B------:R-:W-:Y:S01]  /*0ee0*/  IMAD R3, R2, R4, R3 ;  /* 0x0000000402037224 */ /* 0x000fe200078e0203 */
[----:B------:R-:W-:Y:S01]  /*0ef0*/  R2UR UR22, R22 ;  /* 0x00000000161672ca */ /* 0x000fe200000e0000 */
[----:B--2---:R-:W-:-:S02]  /*0f00*/  IMAD R2, R6, R17, R12 ;  /* 0x0000001106027224 */ /* 0x004fc400078e020c */
[----:B---3--:R-:W-:Y:S02]  /*0f10*/  IMAD R0, R3, R16, R0 ;  /* 0x0000001003007224 */ /* 0x008fe400078e0200 */
[----:B------:R-:W-:Y:S02]  /*0f20*/  IMAD R3, R2, R13, R5 ;  /* 0x0000000d02037224 */ /* 0x000fe400078e0205 */
[----:B------:R-:W-:-:S03]  /*0f30*/  IMAD.MOV.U32 R4, RZ, RZ, 0x1 ;  /* 0x00000001ff047424 */ /* 0x000fc600078e00ff */
[----:B------:R-:W-:Y:S02]  /*0f40*/  SEL R2, R3, R0, !P2 ;  /* 0x0000000003027207 */ /* 0x000fe40005000000 */
[----:B------:R-:W-:-:S03]  /*0f50*/  SEL R0, R0, R3, !P2 ;  /* 0x0000000300007207 */ /* 0x000fc60005000000 */
[----:B------:R1:W-:Y:S04]  /*0f60*/  STL [R1+0x80], R2 ;  /* 0x0000800201007387 */ /* 0x0003e80000100800 */
[----:B------:R1:W-:Y:S02]  /*0f70*/  STL [R1+0x84], R0 ;  /* 0x0000840001007387 */ /* 0x0003e40000100800 */
.L_x_8:
[----:B------:R-:W-:-:S08]  /*0f80*/  NOP ;  /* 0x0000000000007918 */ /* 0x000fd00000000000 */
[----:B------:R-:W2:Y:S02]  /*0f90*/  USETMAXREG.TRY_ALLOC.CTAPOOL UP0, 0xe8 ;  /* 0x000000e8000079c8 */ /* 0x000ea40008000600 */
[----:B--2---:R-:W-:-:S13]  /*0fa0*/  PLOP3.LUT P0, PT, PT, PT, UP0, 0x80, 0x0 ;  /* 0x000000000000781c */ /* 0x004fda0003f0f008 */
[----:B------:R-:W-:Y:S05]  /*0fb0*/  @!P0 BRA `(.L_x_8) ;  /* 0xfffffffc00f08947 */ /* 0x000fea000383ffff */
[----:B------:R-:W-:Y:S01]  /*0fc0*/  ULDC.64 UR4, c[0x0][0x598] ;  /* 0x0001660000047ab9 */ /* 0x000fe20000000a00 */
[----:B------:R-:W-:Y:S01]  /*0fd0*/  ULDC.64 UR18, c[0x0][0x208] ;  /* 0x0000820000127ab9 */ /* 0x000fe20000000a00 */
[----:B------:R-:W-:-:S04]  /*0fe0*/  ISETP.NE.U32.AND P0, PT, RZ, UR4, PT ;  /* 0x00000004ff007c0c */ /* 0x000fc8000bf05070 */
[----:B------:R-:W-:-:S13]  /*0ff0*/  ISETP.NE.AND.EX P0, PT, RZ, UR5, PT, P0 ;  /* 0x00000005ff007c0c */ /* 0x000fda000bf05300 */
[----:B------:R-:W-:Y:S05]  /*1000*/  @!P0 BRA `(.L_x_11) ;  /* 0x0000000000208947 */ /* 0x000fea0003800000 */
[----:B-1----:R-:W1:Y:S02]  /*1010*/  LDC.64 R2, c[0x0][0x598] ;  /* 0x00016600ff027b82 */ /* 0x002e640000000a00 */
[----:B-1----:R-:W2:Y:S02]  /*1020*/  LDG.E.64 R2, desc[UR18][R2.64] ;  /* 0x0000001202027981 */ /* 0x002ea4000c1e1b00 */
[----:B--2---:R-:W-:-:S04]  /*1030*/  ISETP.NE.U32.AND P0, PT, R2, RZ, PT ;  /* 0x000000ff0200720c */ /* 0x004fc80003f05070 */
[----:B------:R-:W-:-:S13]  /*1040*/  ISETP.NE.AND.EX P0, PT, R3, RZ, PT, P0 ;  /* 0x000000ff0300720c */ /* 0x000fda0003f05300 */
[----:B------:R-:W-:Y:S05]  /*1050*/  @!P0 BRA `(.L_x_11) ;  /* 0x00000000000c8947 */ /* 0x000fea0003800000 */
[----:B------:R-:W2:Y:S02]  /*1060*/  LD.E R2, desc[UR18][R2.64] ;  /* 0x0000001202027980 */ /* 0x000ea4000c101900 */
[----:B--2---:R-:W-:Y:S01]  /*1070*/  R2UR UR20, R2 ;  /* 0x00000000021472ca */ /* 0x004fe200000e0000 */
[----:B------:R-:W-:-:S14]  /*1080*/  BRA `(.L_x_12) ;  /* 0x0000000000247947 */ /* 0x000fdc0003800000 */
.L_x_11:
[----:B------:R-:W-:Y:S02]  /*1090*/  ULDC.64 UR4, c[0x0][0x588] ;  /* 0x0001620000047ab9 */ /* 0x000fe40000000a00 */
[----:B------:R-:W-:-:S04]  /*10a0*/  ISETP.NE.U32.AND P0, PT, RZ, UR4, PT ;  /* 0x00000004ff007c0c */ /* 0x000fc8000bf05070 */
[----:B------:R-:W-:-:S13]  /*10b0*/  ISETP.NE.AND.EX P0, PT, RZ, UR5, PT, P0 ;  /* 0x00000005ff007c0c */ /* 0x000fda000bf05300 */
[----:B------:R-:W-:Y:S05]  /*10c0*/  @!P0 BRA `(.L_x_13) ;  /* 0x0000000000108947 */ /* 0x000fea0003800000 */
[----:B-1----:R-:W1:Y:S02]  /*10d0*/  LDC.64 R2, c[0x0][0x588] ;  /* 0x00016200ff027b82 */ /* 0x002e640000000a00 */
[----:B-1----:R-:W2:Y:S02]  /*10e0*/  LDG.E R2, desc[UR18][R2.64] ;  /* 0x0000001202027981 */ /* 0x002ea4000c1e1900 */
[----:B--2---:R-:W-:Y:S01]  /*10f0*/  R2UR UR20, R2 ;  /* 0x00000000021472ca */ /* 0x004fe200000e0000 */
[----:B------:R-:W-:-:S14]  /*1100*/  BRA `(.L_x_12) ;  /* 0x0000000000047947 */ /* 0x000fdc0003800000 */
.L_x_13:
[----:B------:R-:W-:-:S05]  /*1110*/  ULDC UR20, c[0x0][0x580] ;  /* 0x0001600000147ab9 */ /* 0x000fca0000000800 */
.L_x_12:
[----:B------:R-:W-:Y:S02]  /*1120*/  ULDC.64 UR4, c[0x0][0x5a0] ;  /* 0x0001680000047ab9 */ /* 0x000fe40000000a00 */
        /* <DEDUP_REMOVED lines=11> */
.L_x_14:
        /* <DEDUP_REMOVED lines=8> */
.L_x_16:
[----:B------:R-:W-:-:S05]  /*1260*/  ULDC UR21, c[0x0][0x584] ;  /* 0x0001610000157ab9 */ /* 0x000fca0000000800 */
.L_x_15:
[----:B------:R-:W-:-:S13]  /*1270*/  LOP3.LUT P0, RZ, R4, 0xff, RZ, 0xc0, !PT ;  /* 0x000000ff04ff7812 */ /* 0x000fda000780c0ff */
[----:B------:R-:W-:Y:S05]  /*1280*/  @!P0 EXIT ;  /* 0x000000000000894d */ /* 0x000fea0003800000 */
[----:B------:R-:W-:Y:S01]  /*1290*/  ULDC UR4, c[0x0][0x28c] ;  /* 0x0000a30000047ab9 */ /* 0x000fe20000000800 */
[----:B------:R-:W-:Y:S02]  /*12a0*/  ULOP3.LUT UR23, UR13, 0x1, URZ, 0xfc, !UPT ;  /* 0x000000010d177892 */ /* 0x000fe4000f8efc3f */
[----:B------:R-:W-:-:S04]  /*12b0*/  UIADD3 UR4, UR4, 0x7f, URZ ;  /* 0x0000007f04047890 */ /* 0x000fc8000fffe03f */
[----:B------:R-:W-:-:S04]  /*12c0*/  USHF.R.S32.HI UR5, URZ, 0x1f, UR4 ;  /* 0x0000001f3f057899 */ /* 0x000fc80008011404 */
[----:B------:R-:W-:-:S03]  /*12d0*/  ULEA.HI UR5, UR5, UR4, URZ, 0x7 ;  /* 0x0000000405057291 */ /* 0x000fc6000f8f383f */
[----:B------:R-:W-:Y:S01]  /*12e0*/  UMOV UR4, URZ ;  /* 0x0000003f00047c82 */ /* 0x000fe20008000000 */
[----:B------:R-:W-:-:S03]  /*12f0*/  USHF.R.S32.HI UR12, URZ, 0x7, UR5 ;  /* 0x000000073f0c7899 */ /* 0x000fc60008011405 */
[----:B------:R-:W-:-:S09]  /*1300*/  UMOV UR5, URZ ;  /* 0x0000003f00057c82 */ /* 0x000fd20008000000 */
.L_x_297:
[----:B-1----:R-:W1:Y:S01]  /*1310*/  S2R R0, SR_TID.X ;  /* 0x0000000000007919 */ /* 0x002e620000002100 */
[----:B--2---:R-:W2:Y:S01]  /*1320*/  S2UR UR11, SR_CgaCtaId ;  /* 0x00000000000b79c3 */ /* 0x004ea20000008800 */
[----:B------:R-:W-:Y:S01]  /*1330*/  UMOV UR14, 0x400 ;  /* 0x00000400000e7882 */ /* 0x000fe20000000000 */
[----:B------:R-:W-:Y:S01]  /*1340*/  UMOV UR6, URZ ;  /* 0x0000003f00067c82 */ /* 0x000fe20008000000 */
[----:B------:R-:W-:Y:S01]  /*1350*/  STL [R1+0x6c], RZ ;  /* 0x00006cff01007387 */ /* 0x000fe20000100800 */
[----:B------:R-:W-:Y:S01]  /*1360*/  UMOV UR7, URZ ;  /* 0x0000003f00077c82 */ /* 0x000fe20008000000 */
[----:B------:R-:W-:Y:S01]  /*1370*/  UMOV UR8, URZ ;  /* 0x0000003f00087c82 */ /* 0x000fe20008000000 */
[----:B------:R-:W-:Y:S01]  /*1380*/  UMOV UR16, UR5 ;  /* 0x0000000500107c82 */ /* 0x000fe20008000000 */
[----:B------:R-:W-:Y:S01]  /*1390*/  STL [R1+0x68], RZ ;  /* 0x000068ff01007387 */ /* 0x000fe20000100800 */
[----:B---3--:R-:W3:Y:S01]  /*13a0*/  LDC R2, c[0x0][0x28c] ;  /* 0x0000a300ff027b82 */ /* 0x008ee20000000800 */
[----:B------:R-:W-:Y:S01]  /*13b0*/  UMOV UR17, UR4 ;  /* 0x0000000400117c82 */ /* 0x000fe20008000000 */
[----:B------:R-:W-:Y:S01]  /*13c0*/  CS2R R4, SRZ ;  /* 0x0000000000047805 */ /* 0x000fe2000001ff00 */
[----:B------:R-:W-:Y:S01]  /*13d0*/  STL [R1+0x64], RZ ;  /* 0x000064ff01007387 */ /* 0x000fe20000100800 */
[----:B------:R-:W-:-:S02]  /*13e0*/  CS2R R6, SRZ ;  /* 0x0000000000067805 */ /* 0x000fc4000001ff00 */
[----:B------:R-:W-:Y:S02]  /*13f0*/  CS2R R8, SRZ ;  /* 0x0000000000087805 */ /* 0x000fe4000001ff00 */
[----:B------:R-:W-:Y:S01]  /*1400*/  CS2R R10, SRZ ;  /* 0x00000000000a7805 */ /* 0x000fe2000001ff00 */
[----:B------:R-:W-:Y:S01]  /*1410*/  STL [R1+0x60], RZ ;  /* 0x000060ff01007387 */ /* 0x000fe20000100800 */
[----:B------:R-:W-:Y:S02]  /*1420*/  CS2R R12, SRZ ;  /* 0x00000000000c7805 */ /* 0x000fe4000001ff00 */
[----:B------:R-:W-:Y:S02]  /*1430*/  CS2R R14, SRZ ;  /* 0x00000000000e7805 */ /* 0x000fe4000001ff00 */
[----:B------:R-:W-:Y:S01]  /*1440*/  CS2R R16, SRZ ;  /* 0x0000000000107805 */ /* 0x000fe2000001ff00 */
[----:B------:R-:W-:Y:S01]  /*1450*/  STL [R1+0x5c], RZ ;  /* 0x00005cff01007387 */ /* 0x000fe20000100800 */
[----:B0-----:R-:W-:-:S02]  /*1460*/  CS2R R18, SRZ ;  /* 0x0000000000127805 */ /* 0x001fc4000001ff00 */
[----:B------:R-:W-:Y:S02]  /*1470*/  CS2R R20, SRZ ;  /* 0x0000000000147805 */ /* 0x000fe4000001ff00 */
[----:B------:R-:W-:Y:S01]  /*1480*/  CS2R R22, SRZ ;  /* 0x0000000000167805 */ /* 0x000fe2000001ff00 */
[----:B------:R-:W-:Y:S01]  /*1490*/  STL [R1+0x58], RZ ;  /* 0x000058ff01007387 */ /* 0x000fe20000100800 */
[----:B--2---:R-:W-:Y:S01]  /*14a0*/  ULEA UR14, UR11, UR14, 0x18 ;  /* 0x0000000e0b0e7291 */ /* 0x004fe2000f8ec03f */
[----:B------:R-:W-:Y:S02]  /*14b0*/  CS2R R152, SRZ ;  /* 0x0000000000987805 */ /* 0x000fe4000001ff00 */
[----:B------:R-:W-:Y:S01]  /*14c0*/  CS2R R154, SRZ ;  /* 0x00000000009a7805 */ /* 0x000fe2000001ff00 */
[----:B------:R-:W-:Y:S01]  /*14d0*/  STL [R1+0x54], RZ ;  /* 0x000054ff01007387 */ /* 0x000fe20000100800 */
[----:B------:R-:W-:Y:S02]  /*14e0*/  CS2R R156, SRZ ;  /* 0x00000000009c7805 */ /* 0x000fe4000001ff00 */
[----:B------:R-:W-:-:S02]  /*14f0*/  CS2R R158, SRZ ;  /* 0x00000000009e7805 */ /* 0x000fc4000001ff00 */
[----:B------:R-:W-:Y:S02]  /*1500*/  CS2R R160, SRZ ;  /* 0x0000000000a07805 */ /* 0x000fe4000001ff00 */
[----:B-1----:R-:W-:Y:S01]  /*1510*/  LOP3.LUT R0, R0, 0x80, RZ, 0xc0, !PT ;  /* 0x0000008000007812 */ /* 0x002fe200078ec0ff */
[----:B------:R-:W-:Y:S01]  /*1520*/  STL [R1+0x50], RZ ;  /* 0x000050ff01007387 */ /* 0x000fe20000100800 */
[----:B---3--:R-:W-:Y:S02]  /*1530*/  ISETP.GE.AND P0, PT, R2, 0x1, PT ;  /* 0x000000010200780c */ /* 0x008fe40003f06270 */
[----:B------:R-:W-:Y:S02]  /*1540*/  CS2R R2, SRZ ;  /* 0x0000000000027805 */ /* 0x000fe4000001ff00 */
[----:B------:R-:W-:Y:S01]  /*1550*/  SHF.R.U32.HI R0, RZ, 0x7, R0 ;  /* 0x00000007ff007819 */ /* 0x000fe20000011600 */
        /* <DEDUP_REMOVED lines=8> */
[----:B------:R-:W0:Y:S01]  /*15e0*/  SHFL.IDX PT, R0, R0, RZ, 0x1f ;  /* 0x00001fff00007589 */ /* 0x000e2200000e0000 */
[----:B------:R-:W-:-:S02]  /*15f0*/  CS2R R174, SRZ ;  /* 0x0000000000ae7805 */ /* 0x000fc4000001ff00 */
[----:B------:R-:W-:Y:S02]  /*1600*/  CS2R R176, SRZ ;  /* 0x0000000000b07805 */ /* 0x000fe4000001ff00 */
[----:B------:R-:W-:Y:S01]  /*1610*/  CS2R R178, SRZ ;  /* 0x0000000000b27805 */ /* 0x000fe2000001ff00 */
[----:B------:R1:W-:Y:S01]  /*1620*/  STL [R1+0x44], RZ ;  /* 0x000044ff01007387 */ /* 0x0003e20000100800 */
[----:B------:R-:W-:Y:S02]  /*1630*/  CS2R R180, SRZ ;  /* 0x0000000000b47805 */ /* 0x000fe4000001ff00 */
[----:B------:R-:W-:Y:S02]  /*1640*/  CS2R R182, SRZ ;  /* 0x0000000000b67805 */ /* 0x000fe4000001ff00 */
[----:B------:R-:W-:Y:S01]  /*1650*/  CS2R R184, SRZ ;  /* 0x0000000000b87805 */ /* 0x000fe2000001ff00 */
[----:B------:R1:W-:Y:S01]  /*1660*/  STL [R1+0x40], RZ ;  /* 0x000040ff01007387 */ /* 0x0003e20000100800 */
        /* <DEDUP_REMOVED lines=14> */
[----:B------:R-:W-:Y:S02]  /*1750*/  CS2R R208, SRZ ;  /* 0x0000000000d07805 */ /* 0x000fe4000001ff00 */
[----:B0-----:R-:W-:Y:S01]  /*1760*/  R2UR UR9, R0 ;  /* 0x00000000000972ca */ /* 0x001fe200000e0000 */
[----:B------:R1:W-:Y:S01]  /*1770*/  STL [R1+0x30], RZ ;  /* 0x000030ff01007387 */ /* 0x0003e20000100800 */
[----:B------:R-:W-:Y:S01]  /*1780*/  IMAD.MOV.U32 R0, RZ, RZ, RZ ;  /* 0x000000ffff007224 */ /* 0x000fe200078e00ff */
[----:B------:R-:W-:-:S02]  /*1790*/  CS2R R210, SRZ ;  /* 0x0000000000d27805 */ /* 0x000fc4000001ff00 */
[----:B------:R-:W-:Y:S01]  /*17a0*/  CS2R R212, SRZ ;  /* 0x0000000000d47805 */ /* 0x000fe2000001ff00 */
[----:B------:R1:W-:Y:S01]  /*17b0*/  STL [R1+0x2c], RZ ;  /* 0x00002cff01007387 */ /* 0x0003e20000100800 */
[----:B------:R-:W-:Y:S02]  /*17c0*/  CS2R R214, SRZ ;  /* 0x0000000000d67805 */ /* 0x000fe4000001ff00 */
[----:B------:R-:W-:Y:S02]  /*17d0*/  CS2R R216, SRZ ;  /* 0x0000000000d87805 */ /* 0x000fe4000001ff00 */
[----:B------:R-:W-:Y:S01]  /*17e0*/  CS2R R218, SRZ ;  /* 0x0000000000da7805 */ /* 0x000fe2000001ff00 */
[----:B------:R1:W-:Y:S01]  /*17f0*/  STL [R1+0x28], RZ ;  /* 0x000028ff01007387 */ /* 0x0003e20000100800 */
[----:B------:R-:W-:Y:S02]  /*1800*/  CS2R R220, SRZ ;  /* 0x0000000000dc7805 */ /* 0x000fe4000001ff00 */
[----:B------:R-:W-:-:S02]  /*1810*/  CS2R R222, SRZ ;  /* 0x0000000000de7805 */ /* 0x000fc4000001ff00 */
[----:B------:R-:W-:Y:S01]  /*1820*/  CS2R R224, SRZ ;  /* 0x0000000000e07805 */ /* 0x000fe2000001ff00 */
[----:B------:R1:W-:Y:S01]  /*1830*/  STL [R1+0x24], RZ ;  /* 0x000024ff01007387 */ /* 0x0003e20000100800 */
[----:B------:R-:W-:Y:S01]  /*1840*/  ULEA.HI UR10, UR9, UR9, URZ, 0x1 ;  /* 0x00000009090a7291 */ /* 0x000fe2000f8f083f */
[----:B------:R-:W-:Y:S01]  /*1850*/  CS2R R226, SRZ ;  /* 0x0000000000e27805 */ /* 0x000fe2000001ff00 */
[----:B------:R-:W-:Y:S01]  /*1860*/  IMAD.MOV.U32 R228, RZ, RZ, RZ ;  /* 0x000000ffffe47224 */ /* 0x000fe200078e00ff */
[----:B------:R1:W-:Y:S01]  /*1870*/  STL [R1+0x20], RZ ;  /* 0x000020ff01007387 */ /* 0x0003e20000100800 */
[----:B------:R-:W-:Y:S01]  /*1880*/  ULOP3.LUT UR10, UR10, 0x7fffe, URZ, 0xc0, !UPT ;  /* 0x0007fffe0a0a7892 */ /* 0x000fe2000f8ec03f */
[----:B------:R-:W-:Y:S02]  /*1890*/  CS2R R24, SRZ ;  /* 0x0000000000187805 */ /* 0x000fe4000001ff00 */
[----:B------:R-:W-:Y:S01]  /*18a0*/  CS2R R26, SRZ ;  /* 0x00000000001a7805 */ /* 0x000fe2000001ff00 */
[----:B------:R1:W-:Y:S01]  /*18b0*/  STL [R1+0x1c], RZ ;  /* 0x00001cff01007387 */ /* 0x0003e20000100800 */
[----:B------:R-:W-:Y:S01]  /*18c0*/  UIADD3 UR10, UR9, -UR10, URZ ;  /* 0x8000000a090a7290 */ /* 0x000fe2000fffe03f */
[----:B------:R-:W-:-:S02]  /*18d0*/  CS2R R28, SRZ ;  /* 0x00000000001c7805 */ /* 0x000fc4000001ff00 */
[----:B----4-:R-:W-:Y:S01]  /*18e0*/  CS2R R30, SRZ ;  /* 0x00000000001e7805 */ /* 0x010fe2000001ff00 */
[----:B------:R1:W-:Y:S01]  /*18f0*/  STL [R1+0x18], RZ ;  /* 0x000018ff01007387 */ /* 0x0003e20000100800 */
[----:B------:R-:W-:Y:S01]  /*1900*/  ULEA UR10, UR10, UR14, 0xd ;  /* 0x0000000e0a0a7291 */ /* 0x000fe2000f8e683f */
[----:B------:R-:W-:Y:S02]  /*1910*/  CS2R R32, SRZ ;  /* 0x0000000000207805 */ /* 0x000fe4000001ff00 */
[----:B------:R-:W-:Y:S01]  /*1920*/  CS2R R34, SRZ ;  /* 0x0000000000227805 */ /* 0x000fe2000001ff00 */
[----:B------:R1:W-:Y:S01]  /*1930*/  STL [R1+0x14], RZ ;  /* 0x000014ff01007387 */ /* 0x0003e20000100800 */
[----:B------:R-:W-:Y:S01]  /*1940*/  UIADD3 UR10, UR10, 0x100, URZ ;  /* 0x000001000a0a7890 */ /* 0x000fe2000fffe03f */
[----:B------:R-:W-:Y:S02]  /*1950*/  CS2R R36, SRZ ;  /* 0x0000000000247805 */ /* 0x000fe4000001ff00 */
[----:B------:R-:W-:Y:S01]  /*1960*/  CS2R R38, SRZ ;  /* 0x0000000000267805 */ /* 0x000fe2000001ff00 */
[----:B------:R1:W-:Y:S01]  /*1970*/  STL [R1+0x10], RZ ;  /* 0x000010ff01007387 */ /* 0x0003e20000100800 */
[----:B------:R-:W-:Y:S01]  /*1980*/  USHF.R.U32.HI UR10, URZ, 0x4, UR10 ;  /* 0x000000043f0a7899 */ /* 0x000fe2000801160a */
[----:B------:R-:W-:-:S02]  /*1990*/  CS2R R40, SRZ ;  /* 0x0000000000287805 */ /* 0x000fc4000001ff00 */
[----:B------:R-:W-:Y:S01]  /*19a0*/  CS2R R42, SRZ ;  /* 0x00000000002a7805 */ /* 0x000fe2000001ff00 */
[----:B------:R1:W-:Y:S01]  /*19b0*/  STL [R1+0xc], RZ ;  /* 0x00000cff01007387 */ /* 0x0003e20000100800 */
[----:B------:R-:W-:Y:S01]  /*19c0*/  ULOP3.LUT UR15, UR10, 0x3fff, URZ, 0xc0, !UPT ;  /* 0x00003fff0a0f7892 */ /* 0x000fe2000f8ec03f */
        /* <DEDUP_REMOVED lines=10> */
[----:B------:R1:W-:Y:S01]  /*1a70*/  STL [R1], RZ ;  /* 0x000000ff01007387 */ /* 0x0003e20000100800 */
[----:B------:R-:W-:Y:S02]  /*1a80*/  CS2R R60, SRZ ;  /* 0x00000000003c7805 */ /* 0x000fe4000001ff00 */
[----:B------:R-:W-:Y:S02]  /*1a90*/  CS2R R62, SRZ ;  /* 0x00000000003e7805 */ /* 0x000fe4000001ff00 */
[----:B------:R-:W-:Y:S02]  /*1aa0*/  CS2R R64, SRZ ;  /* 0x0000000000407805 */ /* 0x000fe4000001ff00 */
[----:B------:R-:W-:-:S02]  /*1ab0*/  CS2R R66, SRZ ;  /* 0x0000000000427805 */ /* 0x000fc4000001ff00 */
[----:B------:R-:W-:Y:S02]  /*1ac0*/  CS2R R68, SRZ ;  /* 0x0000000000447805 */ /* 0x000fe4000001ff00 */
[----:B------:R-:W-:Y:S02]  /*1ad0*/  CS2R R70, SRZ ;  /* 0x0000000000467805 */ /* 0x000fe4000001ff00 */
        /* <DEDUP_REMOVED lines=39> */
[----:B------:R-:W-:Y:S01]  /*1d50*/  CS2R R150, SRZ ;  /* 0x0000000000967805 */ /* 0x000fe2000001ff00 */
[----:B-1----:R-:W-:Y:S06]  /*1d60*/  @!P0 BRA `(.L_x_17) ;  /* 0x0000001000948947 */ /* 0x002fec0003800000 */
[----:B------:R-:W-:-:S06]  /*1d70*/  UISETP.NE.AND UP0, UPT, UR23, 0x3, UPT ;  /* 0x000000031700788c */ /* 0x000fcc000bf05270 */
[----:B------:R-:W-:-:S13]  /*1d80*/  PLOP3.LUT P1, PT, PT, PT, UP0, 0x80, 0x0 ;  /* 0x000000000000781c */ /* 0x000fda0003f2f008 */
[----:B------:R-:W-:Y:S05]  /*1d90*/  @!P1 BRA `(.L_x_18) ;  /* 0x0000000000049947 */ /* 0x000fea0003800000 */
[----:B------:R-:W-:Y:S01]  /*1da0*/  BPT.TRAP 0x1 ;  /* 0x000000040000795c */ /* 0x000fe20000300000 */
.L_x_18:
[----:B------:R-:W-:Y:S01]  /*1db0*/  ULEA UR6, UR5, UR14, 0x3 ;  /* 0x0000000e05067291 */ /* 0x000fe2000f8e183f */
[----:B------:R-:W-:-:S05]  /*1dc0*/  IMAD.U32 R0, RZ, RZ, UR4 ;  /* 0x00000004ff007e24 */ /* 0x000fca000f8e00ff */
[----:B------:R-:W-:-:S04]  /*1dd0*/  SHF.L.U32 R0, R0, 0x1f, RZ ;  /* 0x0000001f00007819 */ /* 0x000fc800000006ff */
[----:B------:R0:W1:Y:S01]  /*1de0*/  SYNCS.PHASECHK.TRANS64.TRYWAIT P0, [UR6], R0 ;  /* 0x00000000ff0075a7 */ /* 0x0000620008000146 */
[----:B------:R-:W-:Y:S05]  /*1df0*/  @!P1 BRA `(.L_x_19) ;  /* 0x0000000000049947 */ /* 0x000fea0003800000 */
[----:B------:R-:W-:Y:S01]  /*1e00*/  BPT.TRAP 0x1 ;  /* 0x000000040000795c */ /* 0x000fe20000300000 */
.L_x_19:
[----:B-1----:R-:W-:Y:S05]  /*1e10*/  @P0 BRA `(.L_x_20) ;  /* 0x0000000000080947 */ /* 0x002fea0003800000 */
[----:B------:R-:W1:Y:S02]  /*1e20*/  SYNCS.PHASECHK.TRANS64.TRYWAIT P0, [UR6], R0 ;  /* 0x00000000ff0075a7 */ /* 0x000e640008000146 */
[----:B-1----:R-:W-:Y:S05]  /*1e30*/  @!P0 BRA `(.L_x_21) ;  /* 0x000000e400708947 */ /* 0x002fea0003800000 */
.L_x_20:
[----:B------:R-:W-:Y:S01]  /*1e40*/  UIADD3 UR6, UR14, 0x10100, URZ ;  /* 0x000101000e067890 */ /* 0x000fe2000fffe03f */
[----:B------:R-:W-:Y:S01]  /*1e50*/  WARPGROUP.ARRIVE ;  /* 0x00000000000079c5 */ /* 0x000fe20000000000 */
[----:B------:R-:W-:Y:S01]  /*1e60*/  ULOP3.LUT UR8, UR15, 0x10000, URZ, 0xfc, !UPT ;  /* 0x000100000f087892 */ /* 0x000fe2000f8efc3f */
[----:B------:R2:W-:Y:S01]  /*1e70*/  STL [R1+0x6c], RZ ;  /* 0x00006cff01007387 */ /* 0x0005e20000100800 */
[----:B------:R-:W-:Y:S01]  /*1e80*/  USHF.R.U32.HI UR6, URZ, 0x4, UR6 ;  /* 0x000000043f067899 */ /* 0x000fe20008011606 */
[----:B01----:R-:W-:Y:S01]  /*1e90*/  IMAD.MOV.U32 R0, RZ, RZ, RZ ;  /* 0x000000ffff007224 */ /* 0x003fe200078e00ff */
[----:B------:R-:W-:Y:S01]  /*1ea0*/  UMOV UR9, 0x40000040 ;  /* 0x4000004000097882 */ /* 0x000fe20000000000 */
[----:B------:R-:W-:Y:S01]  /*1eb0*/  UMOV UR11, 0x40000040 ;  /* 0x40000040000b7882 */ /* 0x000fe20000000000 */
[----:B------:R-:W-:Y:S01]  /*1ec0*/  ULOP3.LUT UR6, UR6, 0x3fff, URZ, 0xc0, !UPT ;  /* 0x00003fff06067892 */ /* 0x000fe2000f8ec03f */
[----:B------:R2:W-:Y:S01]  /*1ed0*/  STL [R1+0x68], RZ ;  /* 0x000068ff01007387 */ /* 0x0005e20000100800 */
[----:B------:R-:W-:-:S02]  /*1ee0*/  CS2R R2, SRZ ;  /* 0x0000000000027805 */ /* 0x000fc4000001ff00 */
[----:B------:R-:W-:Y:S01]  /*1ef0*/  CS2R R4, SRZ ;  /* 0x0000000000047805 */ /* 0x000fe2000001ff00 */
[----:B------:R-:W-:Y:S01]  /*1f00*/  ULOP3.LUT UR7, UR6, 0x10000, URZ, 0xfc, !UPT ;  /* 0x0001000006077892 */ /* 0x000fe2000f8efc3f */
[----:B------:R2:W-:Y:S01]  /*1f10*/  STL [R1+0x64], RZ ;  /* 0x000064ff01007387 */ /* 0x0005e20000100800 */
[----:B------:R-:W-:Y:S01]  /*1f20*/  ULEA UR6, UR5, UR8, 0xa ;  /* 0x0000000805067291 */ /* 0x000fe2000f8e503f */
[----:B------:R-:W-:Y:S01]  /*1f30*/  CS2R R6, SRZ ;  /* 0x0000000000067805 */ /* 0x000fe2000001ff00 */
[----:B------:R-:W-:Y:S01]  /*1f40*/  ULEA UR7, UR5, UR7, 0xb ;  /* 0x0000000705077291 */ /* 0x000fe2000f8e583f */
[----:B------:R2:W-:Y:S01]  /*1f50*/  STL [R1+0x60], RZ ;  /* 0x000060ff01007387 */ /* 0x0005e20000100800 */
[----:B------:R-:W-:Y:S02]  /*1f60*/  CS2R R8, SRZ ;  /* 0x0000000000087805 */ /* 0x000fe4000001ff00 */
[----:B------:R-:W-:Y:S02]  /*1f70*/  CS2R R10, SRZ ;  /* 0x00000000000a7805 */ /* 0x000fe4000001ff00 */
[----:B------:R-:W-:Y:S01]  /*1f80*/  CS2R R12, SRZ ;  /* 0x00000000000c7805 */ /* 0x000fe2000001ff00 */
[----:B------:R-:W-:Y:S01]  /*1f90*/  UMOV UR8, UR6 ;  /* 0x0000000600087c82 */ /* 0x000fe20008000000 */
[----:B------:R2:W-:Y:S01]  /*1fa0*/  STL [R1+0x5c], RZ ;  /* 0x00005cff01007387 */ /* 0x0005e20000100800 */
[----:B------:R-:W-:Y:S01]  /*1fb0*/  UMOV UR10, UR7 ;  /* 0x00000007000a7c82 */ /* 0x000fe20008000000 */
[----:B------:R-:W-:Y:S01]  /*1fc0*/  CS2R R14, SRZ ;  /* 0x00000000000e7805 */ /* 0x000fe2000001ff00 */
[----:B------:R-:W-:Y:S01]  /*1fd0*/  QGMMA.64x256x32.F32.E5M2.E5M2 R24, gdesc[UR8], RZ, !UPT ;  /* 0x03e00000081879f3 */ /* 0x000fe2000c7038ff */
[----:B------:R-:W-:Y:S01]  /*1fe0*/  UIADD3 UR8, UR6, 0x2, URZ ;  /* 0x0000000206087890 */ /* 0x000fe2000fffe03f */
[----:B------:R2:W-:Y:S01]  /*1ff0*/  STL [R1+0x58], RZ ;  /* 0x000058ff01007387 */ /* 0x0005e20000100800 */
[----:B------:R-:W-:Y:S01]  /*2000*/  UIADD3 UR10, UR7, 0x2, URZ ;  /* 0x00000002070a7890 */ /* 0x000fe2000fffe03f */
[----:B------:R-:W-:Y:S01]  /*2010*/  CS2R R16, SRZ ;  /* 0x0000000000107805 */ /* 0x000fe2000001ff00 */
[----:B------:R-:W-:Y:S01]  /*2020*/  UMOV UR9, 0x40000040 ;  /* 0x4000004000097882 */ /* 0x000fe20000000000 */
[----:B------:R-:W-:Y:S01]  /*2030*/  UMOV UR11, 0x40000040 ;  /* 0x40000040000b7882 */ /* 0x000fe20000000000 */
        /* <DEDUP_REMOVED lines=54> */
[----:B------:R-:W-:Y:S01]  /*23a0*/  CS2R R226, SRZ ;  /* 0x0000000000e27805 */ /* 0x000fe2000001ff00 */
[----:B------:R-:W-:Y:S01]  /*23b0*/  IMAD.MOV.U32 R228, RZ, RZ, RZ ;  /* 0x000000ffffe47224 */ /* 0x000fe200078e00ff */
[----:B------:R2:W-:Y:S04]  /*23c0*/  STL [R1+0x1c], RZ ;  /* 0x00001cff01007387 */ /* 0x0005e80000100800 */
[----:B------:R2:W-:Y:S04]  /*23d0*/  STL [R1+0x18], RZ ;  /* 0x000018ff01007387 */ /* 0x0005e80000100800 */
[----:B------:R2:W-:Y:S04]  /*23e0*/  STL [R1+0x14], RZ ;  /* 0x000014ff01007387 */ /* 0x0005e80000100800 */
[----:B------:R2:W-:Y:S04]  /*23f0*/  STL [R1+0x10], RZ ;  /* 0x000010ff01007387 */ /* 0x0005e80000100800 */
[----:B------:R2:W-:Y:S04]  /*2400*/  STL [R1+0xc], RZ ;  /* 0x00000cff01007387 */ /* 0x0005e80000100800 */
[----:B------:R2:W-:Y:S04]  /*2410*/  STL [R1+0x8], RZ ;  /* 0x000008ff01007387 */ /* 0x0005e80000100800 */
[----:B------:R2:W-:Y:S04]  /*2420*/  STL [R1+0x4], RZ ;  /* 0x000004ff01007387 */ /* 0x0005e80000100800 */
[----:B------:R2:W-:Y:S01]  /*2430*/  STL [R1], RZ ;  /* 0x000000ff01007387 */ /* 0x0005e20000100800 */
[----:B------:R-:W-:Y:S01]  /*2440*/  QGMMA.64x256x32.F32.E5M2.E5M2 R24, gdesc[UR8], R24 ;  /* 0x03e00000081879f3 */ /* 0x000fe20008703818 */
[----:B------:R-:W-:-:S02]  /*2450*/  UIADD3 UR8, UR6, 0x4, URZ ;  /* 0x0000000406087890 */ /* 0x000fc4000fffe03f */
[----:B------:R-:W-:Y:S01]  /*2460*/  UIADD3 UR10, UR7, 0x4, URZ ;  /* 0x00000004070a7890 */ /* 0x000fe2000fffe03f */
[----:B------:R-:W-:Y:S01]  /*2470*/  UMOV UR9, 0x40000040 ;  /* 0x4000004000097882 */ /* 0x000fe20000000000 */
[----:B------:R-:W-:-:S15]  /*2480*/  UMOV UR11, 0x40000040 ;  /* 0x40000040000b7882 */ /* 0x000fde0000000000 */
[----:B------:R-:W-:-:S08]  /*2490*/  NOP ;  /* 0x0000000000007918 */ /* 0x000fd00000000000 */
[----:B------:R-:W-:Y:S01]  /*24a0*/  QGMMA.64x256x32.F32.E5M2.E5M2 R24, gdesc[UR8], R24 ;  /* 0x03e00000081879f3 */ /* 0x000fe20008703818 */
[----:B------:R-:W-:Y:S02]  /*24b0*/  UIADD3 UR10, UR7, 0x6, URZ ;  /* 0x00000006070a7890 */ /* 0x000fe4000fffe03f */
[----:B------:R-:W-:Y:S01]  /*24c0*/  UIADD3 UR8, UR6, 0x6, URZ ;  /* 0x0000000606087890 */ /* 0x000fe2000fffe03f */
[----:B------:R-:W-:Y:S01]  /*24d0*/  ULDC UR7, c[0x0][0x50c] ;  /* 0x0001430000077ab9 */ /* 0x000fe20000000800 */
[----:B------:R-:W-:Y:S01]  /*24e0*/  UMOV UR9, 0x40000040 ;  /* 0x4000004000097882 */ /* 0x000fe20000000000 */
[----:B------:R-:W-:Y:S01]  /*24f0*/  UISETP.NE.AND UP0, UPT, UR7, 0x4, UPT ;  /* 0x000000040700788c */ /* 0x000fe2000bf05270 */
[----:B------:R-:W-:Y:S01]  /*2500*/  UMOV UR11, 0x40000040 ;  /* 0x40000040000b7882 */ /* 0x000fe20000000000 */
[----:B------:R-:W-:Y:S02]  /*2510*/  UMOV UR6, 0x4 ;  /* 0x0000000400067882 */ /* 0x000fe40000000000 */
[----:B------:R-:W-:-:S06]  /*2520*/  USEL UR7, URZ, 0x1, UP0 ;  /* 0x000000013f077887 */ /* 0x000fcc0008000000 */
[----:B------:R-:W-:-:S12]  /*2530*/  ISETP.NE.AND P0, PT, RZ, UR7, PT ;  /* 0x00000007ff007c0c */ /* 0x000fd8000bf05270 */
[----:B------:R-:W-:Y:S01]  /*2540*/  QGMMA.64x256x32.F32.E5M2.E5M2 R24, gdesc[UR8], R24, gsb0 ;  /* 0x03e00000081879f3 */ /* 0x000fe20008003818 */
[----:B--2---:R-:W-:Y:S05]  /*2550*/  @!P0 BRA `(.L_x_22) ;  /* 0x0000000800808947 */ /* 0x004fea0003800000 */
[----:B------:R-:W-:Y:S02]  /*2560*/  WARPGROUP.DEPBAR.LE gsb0, 0x0 ;  /* 0x00008000000079c5 */ /* 0x000fe40000010000 */
[----:B------:R-:W-:-:S01]  /*2570*/  FADD R227, RZ, R25 ;  /* 0x00000019ffe37221 */ /* 0x000fc20000000000 */
[----:B------:R-:W-:Y:S01]  /*2580*/  FADD R228, RZ, R24 ;  /* 0x00000018ffe47221 */ /* 0x000fe20000000000 */
[----:B------:R-:W-:-:S01]  /*2590*/  FADD R226, RZ, R26 ;  /* 0x0000001affe27221 */ /* 0x000fc20000000000 */
[----:B------:R-:W-:Y:S01]  /*25a0*/  FADD R225, RZ, R27 ;  /* 0x0000001bffe17221 */ /* 0x000fe20000000000 */
[----:B------:R-:W-:-:S01]  /*25b0*/  FADD R224, RZ, R28 ;  /* 0x0000001cffe07221 */ /* 0x000fc20000000000 */
[----:B------:R0:W-:Y:S01]  /*25c0*/  STL [R1+0x88], R227 ;  /* 0x000088e301007387 */ /* 0x0001e20000100800 */
[----:B------:R-:W-:-:S01]  /*25d0*/  FADD R223, RZ, R29 ;  /* 0x0000001dffdf7221 */ /* 0x000fc20000000000 */
[----:B------:R-:W-:Y:S01]  /*25e0*/  FADD R222, RZ, R30 ;  /* 0x0000001effde7221 */ /* 0x000fe20000000000 */
[----:B------:R-:W-:-:S01]  /*25f0*/  FADD R221, RZ, R31 ;  /* 0x0000001fffdd7221 */ /* 0x000fc20000000000 */
[----:B------:R-:W-:Y:S01]  /*2600*/  FADD R220, RZ, R32 ;  /* 0x00000020ffdc7221 */ /* 0x000fe20000000000 */
[----:B------:R-:W-:-:S01]  /*2610*/  FADD R219, RZ, R33 ;  /* 0x00000021ffdb7221 */ /* 0x000fc20000000000 */
[----:B------:R-:W-:Y:S01]  /*2620*/  FADD R218, RZ, R34 ;  /* 0x00000022ffda7221 */ /* 0x000fe20000000000 */
[----:B------:R-:W-:-:S01]  /*2630*/  FADD R217, RZ, R35 ;  /* 0x00000023ffd97221 */ /* 0x000fc20000000000 */
[----:B------:R-:W-:Y:S01]  /*2640*/  FADD R216, RZ, R36 ;  /* 0x00000024ffd87221 */ /* 0x000fe20000000000 */
[----:B------:R-:W-:-:S01]  /*2650*/  FADD R215, RZ, R37 ;  /* 0x00000025ffd77221 */ /* 0x000fc20000000000 */
[----:B0-----:R-:W-:Y:S01]  /*2660*/  FADD R227, RZ, R124 ;  /* 0x0000007cffe37221 */ /* 0x001fe20000000000 */
[----:B------:R-:W-:-:S01]  /*2670*/  FADD R214, RZ, R38 ;  /* 0x00000026ffd67221 */ /* 0x000fc20000000000 */
[----:B------:R-:W-:Y:S01]  /*2680*/  FADD R213, RZ, R39 ;  /* 0x00000027ffd57221 */ /* 0x000fe20000000000 */
[----:B------:R-:W-:-:S01]  /*2690*/  FADD R212, RZ, R40 ;  /* 0x00000028ffd47221 */ /* 0x000fc20000000000 */
[----:B------:R-:W-:Y:S01]  /*26a0*/  FADD R211, RZ, R41 ;  /* 0x00000029ffd37221 */ /* 0x000fe20000000000 */
[----:B------:R0:W-:Y:S01]  /*26b0*/  STL [R1], R227 ;  /* 0x000000e301007387 */ /* 0x0001e20000100800 */
        /* <DEDUP_REMOVED lines=94> */
[----:B0-----:R-:W-:-:S05]  /*2ca0*/  FADD R227, RZ, R131 ;  /* 0x00000083ffe37221 */ /* 0x001fca0000000000 */
[----:B------:R0:W-:Y:S02]  /*2cb0*/  STL [R1+0x1c], R227 ;  /* 0x00001ce301007387 */ /* 0x0001e40000100800 */
        /* <DEDUP_REMOVED lines=39> */
[----:B------:R0:W-:Y:S04]  /*2f30*/  STL [R1+0x6c], R227 ;  /* 0x00006ce301007387 */ /* 0x0001e80000100800 */
[----:B0-----:R0:W5:Y:S01]  /*2f40*/  LDL.LU R227, [R1+0x88] ;  /* 0x0000880001e37983 */ /* 0x0011620000300800 */
[----:B------:R-:W-:-:S05]  /*2f50*/  UMOV UR6, URZ ;  /* 0x0000003f00067c82 */ /* 0x000fca0008000000 */
.L_x_22:
[----:B------:R-:W-:Y:S01]  /*2f60*/  UIADD3 UR16, UR5, 0x1, URZ ;  /* 0x0000000105107890 */ /* 0x000fe2000fffe03f */
[----:B------:R-:W-:-:S03]  /*2f70*/  UMOV UR8, 0x1 ;  /* 0x0000000100087882 */ /* 0x000fc60000000000 */
[----:B------:R-:W-:-:S04]  /*2f80*/  UISETP.NE.AND UP0, UPT, UR16, 0x4, UPT ;  /* 0x000000041000788c */ /* 0x000fc8000bf05270 */
[----:B------:R-:W-:Y:S02]  /*2f90*/  USEL UR17, URZ, 0x1, UP0 ;  /* 0x000000013f117887 */ /* 0x000fe40008000000 */
[----:B------:R-:W-:Y:S02]  /*2fa0*/  USEL UR16, UR16, URZ, UP0 ;  /* 0x0000003f10107287 */ /* 0x000fe40008000000 */
[----:B------:R-:W-:-:S12]  /*2fb0*/  ULOP3.LUT UR17, UR4, UR17, URZ, 0x3c, !UPT ;  /* 0x0000001104117292 */ /* 0x000fd8000f8e3c3f */
.L_x_17:
[----:B------:R-:W-:-:S04]  /*2fc0*/  UISETP.LT.AND UP0, UPT, UR12, 0x1, UPT ;  /* 0x000000010c00788c */ /* 0x000fc8000bf01270 */
[----:B------:R-:W-:-:S04]  /*2fd0*/  USEL UR9, UR12, 0x1, UP0 ;  /* 0x000000010c097887 */ /* 0x000fc80008000000 */
[----:B------:R-:W-:-:S04]  /*2fe0*/  UIADD3 UR9, UR12, -UR9, URZ ;  /* 0x800000090c097290 */ /* 0x000fc8000fffe03f */
[----:B------:R-:W-:-:S06]  /*2ff0*/  UISETP.GE.AND UP0, UPT, UR9, 0x1, UPT ;  /* 0x000000010900788c */ /* 0x000fcc000bf06270 */
[----:B------:R-:W-:-:S13]  /*3000*/  PLOP3.LUT P0, PT, PT, PT, UP0, 0x80, 0x0 ;  /* 0x000000000000781c */ /* 0x000fda0003f0f008 */
[----:B------:R-:W-:Y:S05]  /*3010*/  @!P0 BRA `(.L_x_23) ;  /* 0x0000001000dc8947 */ /* 0x000fea0003800000 */
[----:B------:R-:W-:Y:S01]  /*3020*/  UMOV UR24, UR9 ;  /* 0x0000000900187c82 */ /* 0x000fe20008000000 */
[----:B------:R-:W-:Y:S01]  /*3030*/  UMOV UR25, UR5 ;  /* 0x0000000500197c82 */ /* 0x000fe20008000000 */
[----:B------:R-:W-:-:S05]  /*3040*/  ULDC UR27, c[0x0][0x50c] ;  /* 0x00014300001b7ab9 */ /* 0x000fca0000000800 */
.L_x_31:
[----:B------:R-:W-:-:S06]  /*3050*/  UISETP.NE.AND UP0, UPT, UR23, 0x3, UPT ;  /* 0x000000031700788c */ /* 0x000fcc000bf05270 */
[----:B------:R-:W-:-:S13]  /*3060*/  PLOP3.LUT P1, PT, PT, PT, UP0, 0x80, 0x0 ;  /* 0x000000000000781c */ /* 0x000fda0003f2f008 */
[----:B-----5:R-:W-:Y:S05]  /*3070*/  @!P1 BRA `(.L_x_24) ;  /* 0x0000000000049947 */ /* 0x020fea0003800000 */
[----:B------:R-:W-:Y:S01]  /*3080*/  BPT.TRAP 0x1 ;  /* 0x000000040000795c */ /* 0x000fe20000300000 */
.L_x_24:
[----:B------:R-:W1:Y:S01]  /*3090*/  S2UR UR9, SR_CgaCtaId ;  /* 0x00000000000979c3 */ /* 0x000e620000008800 */
[----:B------:R-:W-:Y:S01]  /*30a0*/  UMOV UR14, 0x400 ;  /* 0x00000400000e7882 */ /* 0x000fe20000000000 */
[----:B------:R-:W-:-:S05]  /*30b0*/  IMAD.U32 R229, RZ, RZ, UR17 ;  /* 0x00000011ffe57e24 */ /* 0x000fca000f8e00ff */
[----:B------:R-:W-:Y:S01]  /*30c0*/  SHF.L.U32 R229, R229, 0x1f, RZ ;  /* 0x0000001fe5e57819 */ /* 0x000fe200000006ff */
[----:B-1----:R-:W-:-:S04]  /*30d0*/  ULEA UR14, UR9, UR14, 0x18 ;  /* 0x0000000e090e7291 */ /* 0x002fc8000f8ec03f */
[----:B------:R-:W-:-:S09]  /*30e0*/  ULEA UR9, UR16, UR14, 0x3 ;  /* 0x0000000e10097291 */ /* 0x000fd2000f8e183f */
[----:B------:R1:W2:Y:S01]  /*30f0*/  SYNCS.PHASECHK.TRANS64.TRYWAIT P0, [UR9], R229 ;  /* 0x000000e5ff0075a7 */ /* 0x0002a20008000149 */
[----:B------:R-:W-:Y:S05]  /*3100*/  @!P1 BRA `(.L_x_25) ;  /* 0x0000000000049947 */ /* 0x000fea0003800000 */
[----:B------:R-:W-:Y:S01]  /*3110*/  BPT.TRAP 0x1 ;  /* 0x000000040000795c */ /* 0x000fe20000300000 */
.L_x_25:
[----:B--2---:R-:W-:Y:S05]  /*3120*/  @P0 BRA `(.L_x_26) ;  /* 0x0000000000080947 */ /* 0x004fea0003800000 */
[----:B------:R-:W2:Y:S02]  /*3130*/  SYNCS.PHASECHK.TRANS64.TRYWAIT P0, [UR9], R229 ;  /* 0x000000e5ff0075a7 */ /* 0x000ea40008000149 */
[----:B--2---:R-:W-:Y:S05]  /*3140*/  @!P0 BRA `(.L_x_27) ;  /* 0x000000d000c48947 */ /* 0x004fea0003800000 */
.L_x_26:
[----:B------:R-:W-:Y:S01]  /*3150*/  UIADD3 UR9, UR14, 0x10100, URZ ;  /* 0x000101000e097890 */ /* 0x000fe2000fffe03f */
[----:B------:R-:W-:Y:S01]  /*3160*/  WARPGROUP.ARRIVE ;  /* 0x00000000000079c5 */ /* 0x000fe20000000000 */
[----:B------:R-:W-:Y:S02]  /*3170*/  UISETP.NE.AND UP0, UPT, UR7, URZ, UPT ;  /* 0x0000003f0700728c */ /* 0x000fe4000bf05270 */
[----:B------:R-:W-:Y:S02]  /*3180*/  USHF.R.U32.HI UR9, URZ, 0x4, UR9 ;  /* 0x000000043f097899 */ /* 0x000fe40008011609 */
[----:B------:R-:W-:Y:S02]  /*3190*/  USEL UR8, UR8, URZ, !UP0 ;  /* 0x0000003f08087287 */ /* 0x000fe4000c000000 */
[----:B------:R-:W-:Y:S02]  /*31a0*/  ULOP3.LUT UR9, UR9, 0x3fff, URZ, 0xc0, !UPT ;  /* 0x00003fff09097892 */ /* 0x000fe4000f8ec03f */
[----:B------:R-:W-:-:S02]  /*31b0*/  ULOP3.LUT UR7, UR15, 0x10000, URZ, 0xfc, !UPT ;  /* 0x000100000f077892 */ /* 0x000fc4000f8efc3f */
[----:B------:R-:W-:Y:S02]  /*31c0*/  ULOP3.LUT UR9, UR9, 0x10000, URZ, 0xfc, !UPT ;  /* 0x0001000009097892 */ /* 0x000fe4000f8efc3f */
[----:B------:R-:W-:Y:S02]  /*31d0*/  UISETP.NE.U32.AND UP0, UPT, UR8, URZ, UPT ;  /* 0x0000003f0800728c */ /* 0x000fe4000bf05070 */
[----:B------:R-:W-:Y:S02]  /*31e0*/  ULEA UR7, UR16, UR7, 0xa ;  /* 0x0000000710077291 */ /* 0x000fe4000f8e503f */
[----:B------:R-:W-:Y:S01]  /*31f0*/  ULEA UR26, UR16, UR9, 0xb ;  /* 0x00000009101a7291 */ /* 0x000fe2000f8e583f */
[----:B------:R-:W-:Y:S02]  /*3200*/  UMOV UR11, 0x40000040 ;  /* 0x40000040000b7882 */ /* 0x000fe40000000000 */
[----:B------:R-:W-:Y:S01]  /*3210*/  UMOV UR9, 0x40000040 ;  /* 0x4000004000097882 */ /* 0x000fe20000000000 */
[----:B------:R-:W-:Y:S01]  /*3220*/  UIADD3 UR6, UR6, 0x4, URZ ;  /* 0x0000000406067890 */ /* 0x000fe2000fffe03f */
[----:B------:R-:W-:-:S02]  /*3230*/  UMOV UR8, UR7 ;  /* 0x0000000700087c82 */ /* 0x000fc40008000000 */
[----:B------:R-:W-:Y:S02]  /*3240*/  UMOV UR10, UR26 ;  /* 0x0000001a000a7c82 */ /* 0x000fe40008000000 */
[----:B------:R-:W-:Y:S01]  /*3250*/  QGMMA.64x256x32.F32.E5M2.E5M2 R24, gdesc[UR8], R24, UP0 ;  /* 0x03e00000081879f3 */ /* 0x000fe2000bf03818 */
[----:B------:R-:W-:Y:S02]  /*3260*/  UIADD3 UR8, UR7, 0x2, URZ ;  /* 0x0000000207087890 */ /* 0x000fe4000fffe03f */
[----:B------:R-:W-:Y:S01]  /*3270*/  UIADD3 UR10, UR26, 0x2, URZ ;  /* 0x000000021a0a7890 */ /* 0x000fe2000fffe03f */
[----:B------:R-:W-:Y:S01]  /*3280*/  UMOV UR9, 0x40000040 ;  /* 0x4000004000097882 */ /* 0x000fe20000000000 */
[----:B------:R-:W-:Y:S01]  /*3290*/  UMOV UR11, 0x40000040 ;  /* 0x40000040000b7882 */ /* 0x000fe20000000000 */
[----:B------:R-:W-:-:S15]  /*32a0*/  UISETP.NE.AND UP0, UPT, UR6, UR27, UPT ;  /* 0x0000001b0600728c */ /* 0x000fde000bf05270 */
[----:B------:R-:W-:-:S07]  /*32b0*/  NOP ;  /* 0x0000000000007918 */ /* 0x000fce0000000000 */
[----:B------:R-:W-:Y:S01]  /*32c0*/  QGMMA.64x256x32.F32.E5M2.E5M2 R24, gdesc[UR8], R24 ;  /* 0x03e00000081879f3 */ /* 0x000fe20008703818 */
[----:B------:R-:W-:Y:S02]  /*32d0*/  UIADD3 UR8, UR7, 0x4, URZ ;  /* 0x0000000407087890 */ /* 0x000fe4000fffe03f */
[----:B------:R-:W-:Y:S01]  /*32e0*/  UIADD3 UR10, UR26, 0x4, URZ ;  /* 0x000000041a0a7890 */ /* 0x000fe2000fffe03f */
[----:B------:R-:W-:Y:S01]  /*32f0*/  UMOV UR9, 0x40000040 ;  /* 0x4000004000097882 */ /* 0x000fe20000000000 */
[----:B------:R-:W-:-:S15]  /*3300*/  UMOV UR11, 0x40000040 ;  /* 0x40000040000b7882 */ /* 0x000fde0000000000 */
[----:B------:R-:W-:-:S08]  /*3310*/  NOP ;  /* 0x0000000000007918 */ /* 0x000fd00000000000 */
[----:B------:R-:W-:Y:S01]  /*3320*/  QGMMA.64x256x32.F32.E5M2.E5M2 R24, gdesc[UR8], R24 ;  /* 0x03e00000081879f3 */ /* 0x000fe20008703818 */
[----:B------:R-:W-:Y:S02]  /*3330*/  UIADD3 UR8, UR7, 0x6, URZ ;  /* 0x0000000607087890 */ /* 0x000fe4000fffe03f */
[----:B------:R-:W-:Y:S01]  /*3340*/  UIADD3 UR10, UR26, 0x6, URZ ;  /* 0x000000061a0a7890 */ /* 0x000fe2000fffe03f */
[----:B------:R-:W-:Y:S01]  /*3350*/  UMOV UR9, 0x40000040 ;  /* 0x4000004000097882 */ /* 0x000fe20000000000 */
[----:B------:R-:W-:Y:S01]  /*3360*/  UMOV UR11, 0x40000040 ;  /* 0x40000040000b7882 */ /* 0x000fe20000000000 */
[----:B------:R-:W-:-:S06]  /*3370*/  USEL UR7, URZ, 0x1, UP0 ;  /* 0x000000013f077887 */ /* 0x000fcc0008000000 */
[----:B------:R-:W-:-:S15]  /*3380*/  ISETP.NE.AND P0, PT, RZ, UR7, PT ;  /* 0x00000007ff007c0c */ /* 0x000fde000bf05270 */
[----:B------:R-:W-:-:S01]  /*3390*/  NOP ;  /* 0x0000000000007918 */ /* 0x000fc20000000000 */
[----:B------:R-:W-:Y:S03]  /*33a0*/  QGMMA.64x256x32.F32.E5M2.E5M2 R24, gdesc[UR8], R24, gsb0 ;  /* 0x03e00000081879f3 */ /* 0x000fe60008003818 */
[----:B------:R-:W-:Y:S02]  /*33b0*/  WARPGROUP.DEPBAR.LE gsb0, 0x1 ;  /* 0x00008000000079c5 */ /* 0x000fe40000010100 */
[----:B------:R-:W-:Y:S05]  /*33c0*/  @!P0 BRA `(.L_x_28) ;  /* 0x0000000c00708947 */ /* 0x000fea0003800000 */
[----:B------:R-:W-:Y:S02]  /*33d0*/  WARPGROUP.DEPBAR.LE gsb0, 0x0 ;  /* 0x00008000000079c5 */ /* 0x000fe40000010000 */
[----:B-----5:R-:W-:-:S01]  /*33e0*/  FADD R227, R25, R227 ;  /* 0x000000e319e37221 */ /* 0x020fc20000000000 */
[----:B------:R-:W-:Y:S01]  /*33f0*/  FADD R226, R26, R226 ;  /* 0x000000e21ae27221 */ /* 0x000fe20000000000 */
[----:B------:R-:W-:-:S01]  /*3400*/  FADD R225, R27, R225 ;  /* 0x000000e11be17221 */ /* 0x000fc20000000000 */
[----:B------:R-:W-:Y:S01]  /*3410*/  FADD R224, R28, R224 ;  /* 0x000000e01ce07221 */ /* 0x000fe20000000000 */
[----:B------:R-:W-:-:S01]  /*3420*/  FADD R223, R29, R223 ;  /* 0x000000df1ddf7221 */ /* 0x000fc20000000000 */
[----:B------:R2:W-:Y:S01]  /*3430*/  STL [R1+0x88], R227 ;  /* 0x000088e301007387 */ /* 0x0005e20000100800 */
[----:B------:R-:W-:-:S01]  /*3440*/  FADD R222, R30, R222 ;  /* 0x000000de1ede7221 */ /* 0x000fc20000000000 */
[----:B------:R-:W-:Y:S01]  /*3450*/  FADD R221, R31, R221 ;  /* 0x000000dd1fdd7221 */ /* 0x000fe20000000000 */
[----:B------:R-:W-:-:S01]  /*3460*/  FADD R220, R32, R220 ;  /* 0x000000dc20dc7221 */ /* 0x000fc20000000000 */
[----:B------:R-:W-:Y:S01]  /*3470*/  FADD R219, R33, R219 ;  /* 0x000000db21db7221 */ /* 0x000fe20000000000 */
[----:B------:R-:W-:-:S01]  /*3480*/  FADD R218, R34, R218 ;  /* 0x000000da22da7221 */ /* 0x000fc20000000000 */
[----:B------:R-:W-:Y:S01]  /*3490*/  FADD R217, R35, R217 ;  /* 0x000000d923d97221 */ /* 0x000fe20000000000 */
[----:B------:R-:W-:-:S01]  /*34a0*/  FADD R216, R36, R216 ;  /* 0x000000d824d87221 */ /* 0x000fc20000000000 */
[----:B------:R-:W-:Y:S01]  /*34b0*/  FADD R215, R37, R215 ;  /* 0x000000d725d77221 */ /* 0x000fe20000000000 */
[----:B------:R-:W-:-:S01]  /*34c0*/  FADD R214, R38, R214 ;  /* 0x000000d626d67221 */ /* 0x000fc20000000000 */
[----:B--2---:R-:W2:Y:S01]  /*34d0*/  LDL.LU R227, [R1+0x28] ;  /* 0x0000280001e37983 */ /* 0x004ea20000300800 */
[----:B------:R-:W-:-:S01]  /*34e0*/  FADD R213, R39, R213 ;  /* 0x000000d527d57221 */ /* 0x000fc20000000000 */
[----:B------:R-:W-:Y:S01]  /*34f0*/  FADD R212, R40, R212 ;  /* 0x000000d428d47221 */ /* 0x000fe20000000000 */
[----:B------:R-:W-:-:S01]  /*3500*/  FADD R211, R41, R211 ;  /* 0x000000d329d37221 */ /* 0x000fc20000000000 */
[----:B------:R3:W-:Y:S01]  /*3510*/  STL [R1+0x8c], R226 ;  /* 0x00008ce201007387 */ /* 0x0007e20000100800 */
[----:B------:R-:W-:-:S03]  /*3520*/  FADD R228, R24, R228 ;  /* 0x000000e418e47221 */ /* 0x000fc60000000000 */
[----:B---3--:R-:W3:Y:S04]  /*3530*/  LDL.LU R226, [R1+0x24] ;  /* 0x0000240001e27983 */ /* 0x008ee80000300800 */
[----:B------:R4:W-:Y:S04]  /*3540*/  STL [R1+0x90], R225 ;  /* 0x000090e101007387 */ /* 0x0009e80000100800 */
[----:B----4-:R-:W4:Y:S04]  /*3550*/  LDL.LU R225, [R1+0x20] ;  /* 0x0000200001e17983 */ /* 0x010f280000300800 */
[----:B------:R0:W-:Y:S04]  /*3560*/  STL [R1+0x94], R224 ;  /* 0x000094e001007387 */ /* 0x0001e80000100800 */
[----:B0-----:R-:W4:Y:S04]  /*3570*/  LDL.LU R224, [R1+0x1c] ;  /* 0x00001c0001e07983 */ /* 0x001f280000300800 */
        /* <DEDUP_REMOVED lines=13> */
[----:B0-----:R-:W4:Y:S04]  /*3650*/  LDL.LU R217, [R1] ;  /* 0x0000000001d97983 */ /* 0x001f280000300800 */
[----:B------:R-:W-:Y:S04]  /*3660*/  STL [R1+0xb4], R216 ;  /* 0x0000b4d801007387 */ /* 0x000fe80000100800 */
[----:B------:R-:W-:Y:S04]  /*3670*/  STL [R1+0xb8], R215 ;  /* 0x0000b8d701007387 */ /* 0x000fe80000100800 */
[----:B------:R-:W-:Y:S04]  /*3680*/  STL [R1+0xbc], R214 ;  /* 0x0000bcd601007387 */ /* 0x000fe80000100800 */
[----:B------:R-:W-:Y:S04]  /*3690*/  STL [R1+0xc0], R213 ;  /* 0x0000c0d501007387 */ /* 0x000fe80000100800 */
[----:B------:R-:W-:Y:S04]  /*36a0*/  STL [R1+0xc4], R212 ;  /* 0x0000c4d401007387 */ /* 0x000fe80000100800 */
[----:B------:R0:W-:Y:S01]  /*36b0*/  STL [R1+0xc8], R211 ;  /* 0x0000c8d301007387 */ /* 0x0001e20000100800 */
[----:B--2---:R-:W-:-:S01]  /*36c0*/  FADD R227, R134, R227 ;  /* 0x000000e386e37221 */ /* 0x004fc20000000000 */
[----:B---3--:R-:W-:Y:S01]  /*36d0*/  FADD R226, R133, R226 ;  /* 0x000000e285e27221 */ /* 0x008fe20000000000 */
[----:B----4-:R-:W-:-:S01]  /*36e0*/  FADD R225, R132, R225 ;  /* 0x000000e184e17221 */ /* 0x010fc20000000000 */
[----:B------:R-:W-:Y:S01]  /*36f0*/  FADD R224, R131, R224 ;  /* 0x000000e083e07221 */ /* 0x000fe20000000000 */
[----:B------:R-:W-:-:S01]  /*3700*/  FADD R223, R130, R223 ;  /* 0x000000df82df7221 */ /* 0x000fc20000000000 */
[----:B------:R-:W-:Y:S01]  /*3710*/  FADD R222, R129, R222 ;  /* 0x000000de81de7221 */ /* 0x000fe20000000000 */
[----:B------:R-:W-:-:S01]  /*3720*/  FADD R221, R128, R221 ;  /* 0x000000dd80dd7221 */ /* 0x000fc20000000000 */
[----:B------:R-:W-:Y:S01]  /*3730*/  FADD R220, R127, R220 ;  /* 0x000000dc7fdc7221 */ /* 0x000fe20000000000 */
[----:B------:R-:W-:-:S01]  /*3740*/  FADD R219, R126, R219 ;  /* 0x000000db7edb7221 */ /* 0x000fc20000000000 */
[----:B------:R-:W-:Y:S01]  /*3750*/  FADD R218, R125, R218 ;  /* 0x000000da7dda7221 */ /* 0x000fe20000000000 */
[----:B------:R-:W-:-:S05]  /*3760*/  FADD R217, R124, R217 ;  /* 0x000000d97cd97221 */ /* 0x000fca0000000000 */
[----:B------:R2:W-:Y:S04]  /*3770*/  STL [R1], R217 ;  /* 0x000000d901007387 */ /* 0x0005e80000100800 */
[----:B------:R3:W-:Y:S04]  /*3780*/  STL [R1+0x4], R218 ;  /* 0x000004da01007387 */ /* 0x0007e80000100800 */
[----:B------:R4:W-:Y:S04]  /*3790*/  STL [R1+0x8], R219 ;  /* 0x000008db01007387 */ /* 0x0009e80000100800 */
[----:B------:R1:W-:Y:S04]  /*37a0*/  STL [R1+0xc], R220 ;  /* 0x00000cdc01007387 */ /* 0x0003e80000100800 */
[----:B------:R1:W-:Y:S04]  /*37b0*/  STL [R1+0x10], R221 ;  /* 0x000010dd01007387 */ /* 0x0003e80000100800 */
[----:B------:R1:W-:Y:S04]  /*37c0*/  STL [R1+0x14], R222 ;  /* 0x000014de01007387 */ /* 0x0003e80000100800 */
[----:B------:R1:W-:Y:S04]  /*37d0*/  STL [R1+0x18], R223 ;  /* 0x000018df01007387 */ /* 0x0003e80000100800 */
[----:B------:R1:W-:Y:S04]  /*37e0*/  STL [R1+0x1c], R224 ;  /* 0x00001ce001007387 */ /* 0x0003e80000100800 */
[----:B0-----:R-:W4:Y:S04]  /*37f0*/  LDL.LU R211, [R1+0x2c] ;  /* 0x00002c0001d37983 */ /* 0x001f280000300800 */
[----:B------:R0:W-:Y:S04]  /*3800*/  STL [R1+0x20], R225 ;  /* 0x000020e101007387 */ /* 0x0001e80000100800 */
[----:B------:R-:W4:Y:S04]  /*3810*/  LDL.LU R212, [R1+0x30] ;  /* 0x0000300001d47983 */ /* 0x000f280000300800 */
[----:B------:R0:W-:Y:S04]  /*3820*/  STL [R1+0x24], R226 ;  /* 0x000024e201007387 */ /* 0x0001e80000100800 */
[----:B------:R-:W4:Y:S04]  /*3830*/  LDL.LU R213, [R1+0x34] ;  /* 0x0000340001d57983 */ /* 0x000f280000300800 */
[----:B------:R0:W-:Y:S04]  /*3840*/  STL [R1+0x28], R227 ;  /* 0x000028e301007387 */ /* 0x0001e80000100800 */
[----:B------:R-:W4:Y:S04]  /*3850*/  LDL.LU R214, [R1+0x38] ;  /* 0x0000380001d67983 */ /* 0x000f280000300800 */
[----:B------:R-:W4:Y:S04]  /*3860*/  LDL.LU R215, [R1+0x3c] ;  /* 0x00003c0001d77983 */ /* 0x000f280000300800 */
[----:B------:R-:W4:Y:S04]  /*3870*/  LDL.LU R216, [R1+0x40] ;  /* 0x0000400001d87983 */ /* 0x000f280000300800 */
[----:B--2---:R-:W2:Y:S04]  /*3880*/  LDL.LU R217, [R1+0x44] ;  /* 0x0000440001d97983 */ /* 0x004ea80000300800 */
[----:B---3--:R-:W3:Y:S04]  /*3890*/  LDL.LU R218, [R1+0x48] ;  /* 0x0000480001da7983 */ /* 0x008ee80000300800 */
[----:B----4-:R-:W4:Y:S04]  /*38a0*/  LDL.LU R219, [R1+0x4c] ;  /* 0x00004c0001db7983 */ /* 0x010f280000300800 */
[----:B-1----:R-:W4:Y:S04]  /*38b0*/  LDL.LU R220, [R1+0x50] ;  /* 0x0000500001dc7983 */ /* 0x002f280000300800 */
[----:B------:R-:W4:Y:S04]  /*38c0*/  LDL.LU R221, [R1+0x54] ;  /* 0x0000540001dd7983 */ /* 0x000f280000300800 */
[----:B------:R-:W4:Y:S04]  /*38d0*/  LDL.LU R222, [R1+0x58] ;  /* 0x0000580001de7983 */ /* 0x000f280000300800 */
[----:B------:R-:W4:Y:S04]  /*38e0*/  LDL.LU R223, [R1+0x5c] ;  /* 0x00005c0001df7983 */ /* 0x000f280000300800 */
[----:B------:R-:W4:Y:S04]  /*38f0*/  LDL.LU R224, [R1+0x60] ;  /* 0x0000600001e07983 */ /* 0x000f280000300800 */
[----:B0-----:R-:W4:Y:S04]  /*3900*/  LDL.LU R225, [R1+0x64] ;  /* 0x0000640001e17983 */ /* 0x001f280000300800 */
[----:B------:R-:W4:Y:S04]  /*3910*/  LDL.LU R226, [R1+0x68] ;  /* 0x0000680001e27983 */ /* 0x000f280000300800 */
[----:B------:R-:W4:Y:S01]  /*3920*/  LDL.LU R227, [R1+0x6c] ;  /* 0x00006c0001e37983 */ /* 0x000f220000300800 */
[----:B------:R-:W-:-:S05]  /*3930*/  FADD R211, R135, R211 ;  /* 0x000000d387d37221 */ /* 0x000fca0000000000 */
[----:B------:R0:W-:Y:S01]  /*3940*/  STL [R1+0x2c], R211 ;  /* 0x00002cd301007387 */ /* 0x0001e20000100800 */
[----:B------:R-:W-:-:S03]  /*3950*/  FADD R212, R136, R212 ;  /* 0x000000d488d47221 */ /* 0x000fc60000000000 */
[----:B0-----:R0:W5:Y:S01]  /*3960*/  LDL.LU R211, [R1+0xc8] ;  /* 0x0000c80001d37983 */ /* 0x0011620000300800 */
[----:B------:R-:W-:-:S03]  /*3970*/  FADD R213, R137, R213 ;  /* 0x000000d589d57221 */ /* 0x000fc60000000000 */
[----:B------:R1:W-:Y:S01]  /*3980*/  STL [R1+0x30], R212 ;  /* 0x000030d401007387 */ /* 0x0003e20000100800 */
[----:B------:R-:W-:-:S01]  /*3990*/  FADD R214, R138, R214 ;  /* 0x000000d68ad67221 */ /* 0x000fc20000000000 */
[----:B------:R-:W-:Y:S02]  /*39a0*/  FADD R215, R139, R215 ;  /* 0x000000d78bd77221 */ /* 0x000fe40000000000 */
[----:B-1----:R0:W5:Y:S01]  /*39b0*/  LDL.LU R212, [R1+0xc4] ;  /* 0x0000c40001d47983 */ /* 0x0021620000300800 */
[----:B------:R-:W-:-:S03]  /*39c0*/  FADD R216, R140, R216 ;  /* 0x000000d88cd87221 */ /* 0x000fc60000000000 */
[----:B------:R1:W-:Y:S01]  /*39d0*/  STL [R1+0x34], R213 ;  /* 0x000034d501007387 */ /* 0x0003e20000100800 */
[----:B--2---:R-:W-:-:S03]  /*39e0*/  FADD R217, R141, R217 ;  /* 0x000000d98dd97221 */ /* 0x004fc60000000000 */
[----:B-1----:R0:W5:Y:S01]  /*39f0*/  LDL.LU R213, [R1+0xc0] ;  /* 0x0000c00001d57983 */ /* 0x0021620000300800 */
[----:B---3--:R-:W-:-:S03]  /*3a00*/  FADD R218, R142, R218 ;  /* 0x000000da8eda7221 */ /* 0x008fc60000000000 */
[----:B------:R1:W-:Y:S01]  /*3a10*/  STL [R1+0x38], R214 ;  /* 0x000038d601007387 */ /* 0x0003e20000100800 */
[----:B----4-:R-:W-:-:S01]  /*3a20*/  FADD R219, R143, R219 ;  /* 0x000000db8fdb7221 */ /* 0x010fc20000000000 */
[----:B------:R-:W-:Y:S02]  /*3a30*/  FADD R220, R144, R220 ;  /* 0x000000dc90dc7221 */ /* 0x000fe40000000000 */
[----:B-1----:R0:W5:Y:S04]  /*3a40*/  LDL.LU R214, [R1+0xbc] ;  /* 0x0000bc0001d67983 */ /* 0x0021680000300800 */
[----:B------:R1:W-:Y:S01]  /*3a50*/  STL [R1+0x3c], R215 ;  /* 0x00003cd701007387 */ /* 0x0003e20000100800 */
[----:B------:R-:W-:-:S01]  /*3a60*/  FADD R221, R145, R221 ;  /* 0x000000dd91dd7221 */ /* 0x000fc20000000000 */
[----:B------:R-:W-:-:S02]  /*3a70*/  FADD R222, R146, R222 ;  /* 0x000000de92de7221 */ /* 0x000fc40000000000 */
[----:B-1----:R0:W5:Y:S04]  /*3a80*/  LDL.LU R215, [R1+0xb8] ;  /* 0x0000b80001d77983 */ /* 0x0021680000300800 */
[----:B------:R1:W-:Y:S01]  /*3a90*/  STL [R1+0x40], R216 ;  /* 0x000040d801007387 */ /* 0x0003e20000100800 */
[----:B------:R-:W-:-:S03]  /*3aa0*/  FADD R223, R147, R223 ;  /* 0x000000df93df7221 */ /* 0x000fc60000000000 */
        /* <DEDUP_REMOVED lines=13> */
[----:B------:R1:W-:Y:S04]  /*3b80*/  STL [R1+0x54], R221 ;  /* 0x000054dd01007387 */ /* 0x0003e80000100800 */
        /* <DEDUP_REMOVED lines=12> */
[----:B-1----:R0:W5:Y:S01]  /*3c50*/  LDL.LU R227, [R1+0x88] ;  /* 0x0000880001e37983 */ /* 0x0021620000300800 */
        /* <DEDUP_REMOVED lines=82> */
[----:B0-----:R-:W-:-:S06]  /*4180*/  UMOV UR6, URZ ;  /* 0x0000003f00067c82 */ /* 0x001fcc0008000000 */
.L_x_28:
[----:B------:R-:W-:Y:S05]  /*4190*/  @!P1 BRA `(.L_x_29) ;  /* 0x0000000000049947 */ /* 0x000fea0003800000 */
[----:B------:R-:W-:Y:S01]  /*41a0*/  BPT.TRAP 0x1 ;  /* 0x000000040000795c */ /* 0x000fe20000300000 */
.L_x_29:
[----:B------:R2:W-:Y:S04]  /*41b0*/  STL [R1+0x8c], R2 ;  /* 0x00008c0201007387 */ /* 0x0005e80000100800 */
[----:B--2---:R-:W2:Y:S04]  /*41c0*/  LDL R2, [R1+0x70] ;  /* 0x0000700001027983 */ /* 0x004ea80000100800 */
[----:B-----5:R3:W-:Y:S04]  /*41d0*/  STL [R1+0x88], R0 ;  /* 0x0000880001007387 */ /* 0x0207e80000100800 */
[----:B---3--:R-:W3:Y:S01]  /*41e0*/  LDL R0, [R1+0x74] ;  /* 0x0000740001007983 */ /* 0x008ee20000100800 */
[----:B-1----:R-:W-:Y:S01]  /*41f0*/  IMAD.U32 R229, RZ, RZ, UR25 ;  /* 0x00000019ffe57e24 */ /* 0x002fe2000f8e00ff */
[----:B--2---:R-:W-:-:S02]  /*4200*/  ISETP.NE.AND P0, PT, R2, RZ, PT ;  /* 0x000000ff0200720c */ /* 0x004fc40003f05270 */
[----:B------:R1:W5:Y:S11]  /*4210*/  LDL.LU R2, [R1+0x8c] ;  /* 0x00008c0001027983 */ /* 0x0003760000300800 */
[----:B------:R-:W-:-:S05]  /*4220*/  @P0 LEA R229, R229, UR14, 0x3 ;  /* 0x0000000ee5e50c11 */ /* 0x000fca000f8e18ff */
[----:B------:R-:W-:-:S05]  /*4230*/  @P0 VIADD R229, R229, 0x20 ;  /* 0x00000020e5e50836 */ /* 0x000fca0000000000 */
[----:B---3--:R-:W-:Y:S02]  /*4240*/  @P0 PRMT R229, R0, 0x654, R229 ;  /* 0x0000065400e50816 */ /* 0x008fe400000000e5 */
[----:B------:R1:W5:Y:S01]  /*4250*/  LDL.LU R0, [R1+0x88] ;  /* 0x0000880001007983 */ /* 0x0003620000300800 */
[----:B------:R-:W-:Y:S01]  /*4260*/  UISETP.GT.U32.AND UP0, UPT, UR13, 0x1, UPT ;  /* 0x000000010d00788c */ /* 0x000fe2000bf04070 */
[----:B------:R1:W-:Y:S05]  /*4270*/  @P0 SYNCS.ARRIVE.TRANS64.RED.A1T0 RZ, [R229+URZ], RZ ;  /* 0x000000ffe5ff09a7 */ /* 0x0003ea000810043f */
[----:B------:R-:W-:-:S13]  /*4280*/  PLOP3.LUT P0, PT, PT, PT, UP0, 0x80, 0x0 ;  /* 0x000000000000781c */ /* 0x000fda0003f0f008 */
[----:B-1----:R-:W-:Y:S05]  /*4290*/  @P0 BRA `(.L_x_30) ;  /* 0x0000000000040947 */ /* 0x002fea0003800000 */
[----:B------:R-:W-:Y:S01]  /*42a0*/  BPT.TRAP 0x1 ;  /* 0x000000040000795c */ /* 0x000fe20000300000 */
.L_x_30:
[----:B------:R-:W-:Y:S02]  /*42b0*/  UISETP.GT.AND UP2, UPT, UR24, 0x1, UPT ;  /* 0x000000011800788c */ /* 0x000fe4000bf44270 */
[----:B------:R-:W-:Y:S02]  /*42c0*/  UIADD3 UR16, UR16, 0x1, URZ ;  /* 0x0000000110107890 */ /* 0x000fe4000fffe03f */
[----:B------:R-:W-:Y:S02]  /*42d0*/  UIADD3 UR25, UR25, 0x1, URZ ;  /* 0x0000000119197890 */ /* 0x000fe4000fffe03f */
[----:B------:R-:W-:Y:S01]  /*42e0*/  PLOP3.LUT P0, PT, PT, PT, UP2, 0x80, 0x0 ;  /* 0x000000000000781c */ /* 0x000fe20003f0f028 */
[----:B------:R-:W-:Y:S02]  /*42f0*/  UISETP.NE.AND UP0, UPT, UR16, 0x4, UPT ;  /* 0x000000041000788c */ /* 0x000fe4000bf05270 */
[----:B------:R-:W-:Y:S02]  /*4300*/  UIADD3 UR9, UR24, -0x1, URZ ;  /* 0xffffffff18097890 */ /* 0x000fe4000fffe03f */
[----:B------:R-:W-:-:S02]  /*4310*/  USEL UR8, URZ, 0x1, UP0 ;  /* 0x000000013f087887 */ /* 0x000fc40008000000 */
[----:B------:R-:W-:Y:S02]  /*4320*/  UISETP.NE.AND UP1, UPT, UR25, 0x4, UPT ;  /* 0x000000041900788c */ /* 0x000fe4000bf25270 */
[----:B------:R-:W-:Y:S02]  /*4330*/  ULOP3.LUT UR17, UR17, UR8, URZ, 0x3c, !UPT ;  /* 0x0000000811117292 */ /* 0x000fe4000f8e3c3f */
[----:B------:R-:W-:Y:S02]  /*4340*/  USEL UR16, UR16, URZ, UP0 ;  /* 0x0000003f10107287 */ /* 0x000fe40008000000 */
[----:B------:R-:W-:Y:S01]  /*4350*/  USEL UR25, UR25, URZ, UP1 ;  /* 0x0000003f19197287 */ /* 0x000fe20008800000 */
[----:B------:R-:W-:Y:S01]  /*4360*/  UMOV UR8, 0x1 ;  /* 0x0000000100087882 */ /* 0x000fe20000000000 */
[----:B------:R-:W-:Y:S01]  /*4370*/  UMOV UR24, UR9 ;  /* 0x0000000900187c82 */ /* 0x000fe20008000000 */
[----:B------:R-:W-:Y:S09]  /*4380*/  @P0 BRA `(.L_x_31) ;  /* 0xffffffec00300947 */ /* 0x000ff2000383ffff */
.L_x_23:
[----:B------:R-:W-:-:S04]  /*4390*/  UISETP.NE.AND UP0, UPT, UR6, URZ, UPT ;  /* 0x0000003f0600728c */ /* 0x000fc8000bf05270 */
[----:B------:R-:W-:-:S06]  /*43a0*/  USEL UR6, URZ, 0x1, !UP0 ;  /* 0x000000013f067887 */ /* 0x000fcc000c000000 */
[----:B------:R-:W-:-:S13]  /*43b0*/  ISETP.NE.AND P0, PT, RZ, UR6, PT ;  /* 0x00000006ff007c0c */ /* 0x000fda000bf05270 */
[----:B------:R-:W-:Y:S05]  /*43c0*/  @!P0 BRA `(.L_x_32) ;  /* 0x0000000c00c48947 */ /* 0x000fea0003800000 */
[----:B------:R-:W-:Y:S02]  /*43d0*/  WARPGROUP.DEPBAR.LE gsb0, 0x0 ;  /* 0x00008000000079c5 */ /* 0x000fe40000010000 */
[----:B-----5:R-:W-:Y:S01]  /*43e0*/  FADD R227, R25, R227 ;  /* 0x000000e319e37221 */ /* 0x020fe20000000000 */
[----:B------:R-:W-:-:S04]  /*43f0*/  FADD R228, R24, R228 ;  /* 0x000000e418e47221 */ /* 0x000fc80000000000 */
[----:B------:R1:W-:Y:S04]  /*4400*/  STL [R1+0x88], R227 ;  /* 0x000088e301007387 */ /* 0x0003e80000100800 */
[----:B-1----:R-:W2:Y:S04]  /*4410*/  LDL.LU R227, [R1+0x6c] ;  /* 0x00006c0001e37983 */ /* 0x002ea80000300800 */
[----:B--2---:R1:W-:Y:S04]  /*4420*/  STL [R1+0x8c], R227 ;  /* 0x00008ce301007387 */ /* 0x0043e80000100800 */
        /* <DEDUP_REMOVED lines=52> */
[----:B-1----:R-:W2:Y:S01]  /*4770*/  LDL.LU R227, [R1] ;  /* 0x0000000001e37983 */ /* 0x002ea20000300800 */
[----:B------:R-:W-:Y:S01]  /*4780*/  FADD R226, R26, R226 ;  /* 0x000000e21ae27221 */ /* 0x000fe20000000000 */
        /* <DEDUP_REMOVED lines=97> */
[----:B--2---:R-:W-:-:S05]  /*4da0*/  FADD R227, R124, R227 ;  /* 0x000000e37ce37221 */ /* 0x004fca0000000000 */
[----:B------:R1:W-:Y:S04]  /*4db0*/  STL [R1], R227 ;  /* 0x000000e301007387 */ /* 0x0003e80000100800 */
[----:B-1----:R-:W2:Y:S02]  /*4dc0*/  LDL.LU R227, [R1+0xf4] ;  /* 0x0000f40001e37983 */ /* 0x002ea40000300800 */
[----:B--2---:R-:W-:-:S05]  /*4dd0*/  FADD R227, R125, R227 ;  /* 0x000000e37de37221 */ /* 0x004fca0000000000 */
[----:B------:R1:W-:Y:S04]  /*4de0*/  STL [R1+0x4], R227 ;  /* 0x000004e301007387 */ /* 0x0003e80000100800 */
        /* <DEDUP_REMOVED lines=78> */
[----:B-1----:R1:W5:Y:S02]  /*52d0*/  LDL.LU R227, [R1+0x88] ;  /* 0x0000880001e37983 */ /* 0x0023640000300800 */
.L_x_32:
[----:B------:R-:W-:Y:S02]  /*52e0*/  WARPGROUP.DEPBAR.LE gsb0, 0x0 ;  /* 0x00008000000079c5 */ /* 0x000fe40000010000 */
[----:B------:R-:W2:Y:S02]  /*52f0*/  LDC R24, c[0x0][0x28c] ;  /* 0x0000a300ff187b82 */ /* 0x000ea40000000800 */
[----:B--2---:R-:W-:-:S13]  /*5300*/  ISETP.GE.AND P0, PT, R24, 0x1, PT ;  /* 0x000000011800780c */ /* 0x004fda0003f06270 */
[----:B------:R-:W-:Y:S05]  /*5310*/  @!P0 BRA `(.L_x_33) ;  /* 0x0000000000688947 */ /* 0x000fea0003800000 */
[----:B------:R-:W-:-:S06]  /*5320*/  UISETP.NE.AND UP0, UPT, UR23, 0x3, UPT ;  /* 0x000000031700788c */ /* 0x000fcc000bf05270 */
[----:B------:R-:W-:-:S13]  /*5330*/  PLOP3.LUT P0, PT, PT, PT, UP0, 0x80, 0x0 ;  /* 0x000000000000781c */ /* 0x000fda0003f0f008 */
[----:B------:R-:W-:Y:S05]  /*5340*/  @!P0 BRA `(.L_x_34) ;  /* 0x0000000000048947 */ /* 0x000fea0003800000 */
[----:B------:R-:W-:Y:S01]  /*5350*/  BPT.TRAP 0x1 ;  /* 0x000000040000795c */ /* 0x000fe20000300000 */
.L_x_34:
[----:B-----5:R2:W-:Y:S04]  /*5360*/  STL [R1+0x8c], R2 ;  /* 0x00008c0201007387 */ /* 0x0205e80000100800 */
[----:B--2---:R-:W2:Y:S04]  /*5370*/  LDL R2, [R1+0x70] ;  /* 0x0000700001027983 */ /* 0x004ea80000100800 */
[----:B------:R3:W-:Y:S04]  /*5380*/  STL [R1+0x88], R0 ;  /* 0x0000880001007387 */ /* 0x0007e80000100800 */
[----:B---3--:R-:W3:Y:S01]  /*5390*/  LDL R0, [R1+0x74] ;  /* 0x0000740001007983 */ /* 0x008ee20000100800 */
[----:B------:R-:W-:Y:S01]  /*53a0*/  UISETP.LT.AND UP1, UPT, UR12, 0x1, UPT ;  /* 0x000000010c00788c */ /* 0x000fe2000bf21270 */
[----:B------:R-:W-:Y:S01]  /*53b0*/  IMAD.U32 R25, RZ, RZ, UR14 ;  /* 0x0000000eff197e24 */ /* 0x000fe2000f8e00ff */
[----:B--2---:R-:W-:-:S02]  /*53c0*/  ISETP.NE.AND P0, PT, R2, RZ, PT ;  /* 0x000000ff0200720c */ /* 0x004fc40003f05270 */
[----:B------:R2:W5:Y:S11]  /*53d0*/  LDL.LU R2, [R1+0x8c] ;  /* 0x00008c0001027983 */ /* 0x0005760000300800 */
[----:B------:R-:W-:-:S05]  /*53e0*/  VOTEU.ANY UP0, P0 ;  /* 0x00000000003f7886 */ /* 0x000fca0000000100 */
[----:B------:R-:W-:-:S04]  /*53f0*/  @UP0 USEL UR6, UR12, 0x1, UP1 ;  /* 0x000000010c060887 */ /* 0x000fc80008800000 */
[----:B------:R-:W-:-:S06]  /*5400*/  @UP0 UIADD3 UR6, UR5, UR12, -UR6 ;  /* 0x0000000c05060290 */ /* 0x000fcc000fffe806 */
[----:B------:R-:W-:-:S04]  /*5410*/  IMAD.U32 R24, RZ, RZ, UR6 ;  /* 0x00000006ff187e24 */ /* 0x000fc8000f8e00ff */
[----:B------:R-:W-:-:S05]  /*5420*/  @P0 IMAD.SHL.U32 R24, R24, 0x8, RZ ;  /* 0x0000000818180824 */ /* 0x000fca00078e00ff */
[----:B------:R-:W-:-:S04]  /*5430*/  @P0 LOP3.LUT R24, R24, 0x18, RZ, 0xc0, !PT ;  /* 0x0000001818180812 */ /* 0x000fc800078ec0ff */
[----:B------:R-:W-:-:S04]  /*5440*/  @P0 IADD3 R24, R25, 0x20, R24 ;  /* 0x0000002019180810 */ /* 0x000fc80007ffe018 */
[----:B---3--:R-:W-:Y:S02]  /*5450*/  @P0 PRMT R24, R0, 0x654, R24 ;  /* 0x0000065400180816 */ /* 0x008fe40000000018 */
[----:B------:R2:W5:Y:S01]  /*5460*/  LDL.LU R0, [R1+0x88] ;  /* 0x0000880001007983 */ /* 0x0005620000300800 */
[----:B------:R-:W-:Y:S01]  /*5470*/  UISETP.GT.U32.AND UP0, UPT, UR13, 0x1, UPT ;  /* 0x000000010d00788c */ /* 0x000fe2000bf04070 */
[----:B------:R2:W-:Y:S05]  /*5480*/  @P0 SYNCS.ARRIVE.TRANS64.RED.A1T0 RZ, [R24+URZ], RZ ;  /* 0x000000ff18ff09a7 */ /* 0x0005ea000810043f */
[----:B------:R-:W-:-:S13]  /*5490*/  PLOP3.LUT P0, PT, PT, PT, UP0, 0x80, 0x0 ;  /* 0x000000000000781c */ /* 0x000fda0003f0f008 */
[----:B--2---:R-:W-:Y:S05]  /*54a0*/  @P0 BRA `(.L_x_33) ;  /* 0x0000000000040947 */ /* 0x004fea0003800000 */
[----:B------:R-:W-:Y:S01]  /*54b0*/  BPT.TRAP 0x1 ;  /* 0x000000040000795c */ /* 0x000fe20000300000 */
.L_x_33:
[----:B------:R-:W-:Y:S01]  /*54c0*/  STL [R1+0x90], R3 ;  /* 0x0000900301007387 */ /* 0x000fe20000100800 */
[----:B------:R-:W2:Y:S01]  /*54d0*/  LDC R28, c[0x0][0x288] ;  /* 0x0000a200ff1c7b82 */ /* 0x000ea20000000800 */
[----:B------:R-:W-:Y:S02]  /*54e0*/  ULDC UR6, c[0x0][0x284] ;  /* 0x0000a10000067ab9 */ /* 0x000fe40000000800 */
[----:B-----5:R3:W-:Y:S04]  /*54f0*/  STL [R1+0x8c], R2 ;  /* 0x00008c0201007387 */ /* 0x0207e80000100800 */
[----:B---3--:R-:W3:Y:S04]  /*5500*/  LDL.LU R2, [R1+0x84] ;  /* 0x0000840001027983 */ /* 0x008ee80000300800 */
[----:B------:R4:W-:Y:S01]  /*5510*/  STL [R1+0x88], R0 ;  /* 0x0000880001007387 */ /* 0x0009e20000100800 */
[----:B------:R-:W0:Y:S03]  /*5520*/  S2R R3, SR_TID.X ;  /* 0x0000000000037919 */ /* 0x000e260000002100 */
[----:B----4-:R-:W4:Y:S01]  /*5530*/  LDL.LU R0, [R1+0x80] ;  /* 0x0000800001007983 */ /* 0x010f220000300800 */
[----:B0-----:R-:W-:-:S02]  /*5540*/  SHF.R.U32.HI R24, RZ, 0x2, R3 ;  /* 0x00000002ff187819 */ /* 0x001fc40000011603 */
[----:B------:R-:W-:Y:S02]  /*5550*/  LOP3.LUT R26, R3, 0x60, RZ, 0xc0, !PT ;  /* 0x00000060031a7812 */ /* 0x000fe400078ec0ff */
[----:B------:R-:W-:Y:S02]  /*5560*/  SHF.R.U32.HI R27, RZ, 0x7, R3 ;  /* 0x00000007ff1b7819 */ /* 0x000fe40000011603 */
[----:B------:R-:W-:Y:S02]  /*5570*/  LOP3.LUT R25, R24, 0x7, RZ, 0xc0, !PT ;  /* 0x0000000718197812 */ /* 0x000fe400078ec0ff */
[----:B------:R-:W-:Y:S02]  /*5580*/  SHF.R.U32.HI R26, RZ, 0x1, R26 ;  /* 0x00000001ff1a7819 */ /* 0x000fe4000001161a */
[----:B------:R-:W-:Y:S02]  /*5590*/  LOP3.LUT R24, R27, 0x1, RZ, 0xc0, !PT ;  /* 0x000000011b187812 */ /* 0x000fe400078ec0ff */
[----:B------:R-:W-:-:S03]  /*55a0*/  IADD3 R27, RZ, -R26, -R25 ;  /* 0x8000001aff1b7210 */ /* 0x000fc60007ffe819 */
[C---:B------:R-:W-:Y:S02]  /*55b0*/  IMAD.SHL.U32 R30, R24.reuse, 0x40, RZ ;  /* 0x00000040181e7824 */ /* 0x040fe400078e00ff */
[----:B------:R-:W-:Y:S01]  /*55c0*/  IMAD R29, R24, -0x40, R27 ;  /* 0xffffffc0181d7824 */ /* 0x000fe200078e021b */
[C---:B------:R-:W-:Y:S01]  /*55d0*/  LOP3.LUT R24, R3.reuse, 0x3, RZ, 0xc0, !PT ;  /* 0x0000000303187812 */ /* 0x040fe200078ec0ff */
[----:B------:R-:W-:Y:S01]  /*55e0*/  IMAD.SHL.U32 R27, R3, 0x2, RZ ;  /* 0x00000002031b7824 */ /* 0x000fe200078e00ff */
[----:B------:R-:W-:Y:S01]  /*55f0*/  LOP3.LUT R25, R30, 0x40, R25, 0xe2, !PT ;  /* 0x000000401e197812 */ /* 0x000fe200078ee219 */
[----:B------:R0:W5:Y:S03]  /*5600*/  LDL.LU R3, [R1+0x90] ;  /* 0x0000900001037983 */ /* 0x0001660000300800 */
[----:B------:R-:W-:Y:S01]  /*5610*/  LOP3.LUT R27, R27, 0x6, RZ, 0xc0, !PT ;  /* 0x000000061b1b7812 */ /* 0x000fe200078ec0ff */
[----:B--2---:R-:W-:-:S02]  /*5620*/  IMAD R24, R24, -0x2, R28 ;  /* 0xfffffffe18187824 */ /* 0x004fc400078e021c */
[C---:B---3--:R-:W-:Y:S02]  /*5630*/  IMAD.SHL.U32 R30, R2.reuse, 0x80, RZ ;  /* 0x00000080021e7824 */ /* 0x048fe400078e00ff */
[----:B------:R-:W-:Y:S02]  /*5640*/  IMAD.WIDE R32, R2, 0x80, RZ ;  /* 0x0000008002207825 */ /* 0x000fe400078e02ff */
[----:B------:R0:W5:Y:S02]  /*5650*/  LDL.LU R2, [R1+0x8c] ;  /* 0x00008c0001027983 */ /* 0x0001640000300800 */
[----:B----4-:R-:W-:-:S05]  /*5660*/  IMAD.SHL.U32 R35, R0, 0x100, RZ ;  /* 0x0000010000237824 */ /* 0x010fca00078e00ff */
[----:B------:R-:W-:Y:S02]  /*5670*/  ISETP.GE.AND P0, PT, R35, R28, PT ;  /* 0x0000001c2300720c */ /* 0x000fe40003f06270 */
[----:B------:R-:W-:Y:S02]  /*5680*/  PRMT R28, R27, 0x6540, R0 ;  /* 0x000065401b1c7816 */ /* 0x000fe40000000000 */
[----:B------:R0:W5:Y:S01]  /*5690*/  LDL.LU R0, [R1+0x88] ;  /* 0x0000880001007983 */ /* 0x0001620000300800 */
[C---:B------:R-:W-:Y:S02]  /*56a0*/  ISETP.GE.OR P0, PT, R30.reuse, UR6, P0 ;  /* 0x000000061e007c0c */ /* 0x040fe40008706670 */
[----:B------:R-:W-:Y:S01]  /*56b0*/  IADD3 R38, -R30, UR6, R29 ;  /* 0x000000061e267c10 */ /* 0x000fe2000fffe11d */
[----:B------:R-:W-:Y:S01]  /*56c0*/  IMAD.IADD R35, R24, 0x1, -R35 ;  /* 0x0000000118237824 */ /* 0x000fe200078e0a23 */
[----:B------:R-:W-:Y:S01]  /*56d0*/  LOP3.LUT R39, R32, R25, R26, 0xfe, !PT ;  /* 0x0000001920277212 */ /* 0x000fe200078efe1a */
[----:B------:R-:W-:-:S08]  /*56e0*/  IMAD.MOV.U32 R34, RZ, RZ, -0x1 ;  /* 0xffffffffff227424 */ /* 0x000fd000078e00ff */
[----:B0-----:R-:W-:Y:S05]  /*56f0*/  @P0 BRA `(.L_x_35) ;  /* 0x0000008c00ac0947 */ /* 0x001fea0003800000 */
[----:B------:R-:W0:Y:S01]  /*5700*/  LDC.64 R26, c[0x0][0x5c8] ;  /* 0x00017200ff1a7b82 */ /* 0x000e220000000a00 */
[----:B------:R-:W-:Y:S01]  /*5710*/  USHF.R.S32.HI UR7, URZ, 0x1f, UR22 ;  /* 0x0000001f3f077899 */ /* 0x000fe20008011416 */
[--C-:B------:R-:W-:Y:S01]  /*5720*/  SHF.R.S32.HI R29, RZ, 0x1f, R28.reuse ;  /* 0x0000001fff1d7819 */ /* 0x100fe2000001141c */
[----:B------:R-:W-:Y:S01]  /*5730*/  ULDC.64 UR8, c[0x0][0x5d0] ;  /* 0x0001740000087ab9 */ /* 0x000fe20000000a00 */
[----:B------:R-:W-:Y:S01]  /*5740*/  BSSY B0, `(.L_x_35) ;  /* 0x00008e6000007945 */ /* 0x000fe20003800000 */
[----:B------:R-:W-:Y:S02]  /*5750*/  UIMAD UR6, UR7, UR8, URZ ;  /* 0x00000008070672a4 */ /* 0x000fe4000f8e023f */
[----:B------:R-:W-:Y:S02]  /*5760*/  IMAD.U32 R25, RZ, RZ, UR8 ;  /* 0x00000008ff197e24 */ /* 0x000fe4000f8e00ff */
[----:B------:R-:W-:Y:S02]  /*5770*/  UIMAD UR6, UR22, UR9, UR6 ;  /* 0x00000009160672a4 */ /* 0x000fe4000f8e0206 */
[----:B------:R-:W-:Y:S01]  /*5780*/  IMAD.WIDE.U32 R24, R25, UR22, R28 ;  /* 0x0000001619187c25 */ /* 0x000fe2000f8e001c */
[----:B------:R-:W-:-:S03]  /*5790*/  ULDC.64 UR8, c[0x0][0x5c0] ;  /* 0x0001700000087ab9 */ /* 0x000fc60000000a00 */
[----:B------:R-:W-:Y:S02]  /*57a0*/  VIADD R25, R25, UR6 ;  /* 0x0000000619197c36 */ /* 0x000fe40008000000 */
[-C--:B0-----:R-:W-:Y:S02]  /*57b0*/  IMAD R30, R33, R26.reuse, RZ ;  /* 0x0000001a211e7224 */ /* 0x081fe400078e02ff */
[----:B------:R-:W-:-:S04]  /*57c0*/  IMAD.WIDE.U32 R24, R39, R26, R24 ;  /* 0x0000001a27187225 */ /* 0x000fc800078e0018 */
[----:B------:R-:W-:-:S04]  /*57d0*/  IMAD R31, R39, R27, R30 ;  /* 0x0000001b271f7224 */ /* 0x000fc800078e021e */
[----:B------:R-:W-:Y:S01]  /*57e0*/  IMAD.IADD R30, R25, 0x1, R31 ;  /* 0x00000001191e7824 */ /* 0x000fe200078e021f */
[----:B------:R-:W-:Y:S02]  /*57f0*/  LEA R25, P0, R26, R24, 0x3 ;  /* 0x000000181a197211 */ /* 0x000fe400078018ff */
[----:B------:R-:W-:Y:S02]  /*5800*/  IADD3 R24, P1, R24, UR8, RZ ;  /* 0x0000000818187c10 */ /* 0x000fe4000ff3e0ff */
[----:B------:R-:W-:Y:S02]  /*5810*/  LEA.HI.X R27, R26, R30, R27, 0x3, P0 ;  /* 0x0000001e1a1b7211 */ /* 0x000fe400000f1c1b */
[----:B------:R-:W-:Y:S02]  /*5820*/  FSETP.NEU.AND P0, PT, RZ, UR21, PT ;  /* 0x00000015ff007c0b */ /* 0x000fe4000bf0d000 */
[----:B------:R-:W-:Y:S02]  /*5830*/  IADD3 R26, P3, R25, UR8, RZ ;  /* 0x00000008191a7c10 */ /* 0x000fe4000ff7e0ff */
[----:B------:R-:W-:-:S02]  /*5840*/  IADD3.X R25, R30, UR9, RZ, P1, !PT ;  /* 0x000000091e197c10 */ /* 0x000fc40008ffe4ff */
[----:B------:R-:W-:-:S07]  /*5850*/  IADD3.X R27, R27, UR9, RZ, P3, !PT ;  /* 0x000000091b1b7c10 */ /* 0x000fce0009ffe4ff */
[----:B------:R-:W-:Y:S05]  /*5860*/  @!P0 BRA `(.L_x_36) ;  /* 0x0000006800d48947 */ /* 0x000fea0003800000 */
[----:B------:R-:W-:Y:S01]  /*5870*/  ULDC.64 UR8, c[0x0][0x5b8] ;  /* 0x00016e0000087ab9 */ /* 0x000fe20000000a00 */
[----:B------:R-:W-:Y:S01]  /*5880*/  ISETP.GE.AND P0, PT, R38, 0x1, PT ;  /* 0x000000012600780c */ /* 0x000fe20003f06270 */
[----:B------:R-:W-:Y:S02]  /*5890*/  UIMAD UR6, UR7, UR8, URZ ;  /* 0x00000008070672a4 */ /* 0x000fe4000f8e023f */
[----:B------:R-:W-:Y:S01]  /*58a0*/  IMAD.U32 R31, RZ, RZ, UR8 ;  /* 0x00000008ff1f7e24 */ /* 0x000fe2000f8e00ff */
[----:B------:R-:W-:Y:S01]  /*58b0*/  BSSY B1, `(.L_x_37) ;  /* 0x0000010000017945 */ /* 0x000fe20003800000 */
[----:B------:R-:W-:Y:S01]  /*58c0*/  ISETP.LT.OR P4, PT, R35, 0x1, !P0 ;  /* 0x000000012300780c */ /* 0x000fe20004781670 */
[----:B------:R-:W-:Y:S02]  /*58d0*/  UIMAD UR6, UR22, UR9, UR6 ;  /* 0x00000009160672a4 */ /* 0x000fe4000f8e0206 */
[----:B------:R-:W-:Y:S01]  /*58e0*/  IMAD.WIDE.U32 R28, R31, UR22, R28 ;  /* 0x000000161f1c7c25 */ /* 0x000fe2000f8e001c */
[----:B------:R-:W-:-:S03]  /*58f0*/  ULDC.64 UR8, c[0x0][0x5a8] ;  /* 0x00016a0000087ab9 */ /* 0x000fc60000000a00 */
[----:B------:R-:W-:Y:S02]  /*5900*/  IMAD.MOV.U32 R30, RZ, RZ, R28 ;  /* 0x000000ffff1e7224 */ /* 0x000fe400078e001c */
[----:B------:R-:W-:Y:S01]  /*5910*/  VIADD R31, R29, UR6 ;  /* 0x000000061d1f7c36 */ /* 0x000fe20008000000 */
[----:B------:R-:W-:Y:S02]  /*5920*/  ULDC.64 UR6, c[0x0][0x5b0] ;  /* 0x00016c0000067ab9 */ /* 0x000fe40000000a00 */
[----:B------:R-:W-:Y:S02]  /*5930*/  IMAD R36, R33, UR6, RZ ;  /* 0x0000000621247c24 */ /* 0x000fe4000f8e02ff */
[----:B------:R-:W-:-:S04]  /*5940*/  IMAD.WIDE.U32 R28, R39, UR6, R30 ;  /* 0x00000006271c7c25 */ /* 0x000fc8000f8e001e */
[--C-:B------:R-:W-:Y:S01]  /*5950*/  IMAD R37, R39, UR7, R36.reuse ;  /* 0x0000000727257c24 */ /* 0x100fe2000f8e0224 */
[----:B------:R-:W-:Y:S02]  /*5960*/  IADD3 R28, P1, R28, UR8, RZ ;  /* 0x000000081c1c7c10 */ /* 0x000fe4000ff3e0ff */
[----:B------:R-:W-:Y:S02]  /*5970*/  PRMT R36, RZ, 0x7610, R36 ;  /* 0x00007610ff247816 */ /* 0x000fe40000000024 */
[----:B------:R-:W-:Y:S01]  /*5980*/  IADD3.X R29, R29, UR9, R37, P1, !PT ;  /* 0x000000091d1d7c10 */ /* 0x000fe20008ffe425 */
[----:B------:R-:W-:Y:S08]  /*5990*/  @P4 BRA `(.L_x_38) ;  /* 0x0000000000044947 */ /* 0x000ff00003800000 */
[----:B------:R0:W5:Y:S02]  /*59a0*/  LDG.E.U8 R36, desc[UR18][R28.64] ;  /* 0x000000121c247981 */ /* 0x000164000c1e1100 */
.L_x_38:
[----:B------:R-:W-:Y:S05]  /*59b0*/  BSYNC B1 ;  /* 0x0000000000017941 */ /* 0x000fea0003800000 */
.L_x_37:
[----:B-----5:R-:W-:Y:S01]  /*59c0*/  LOP3.LUT R36, R36, 0xff, RZ, 0xc0, !PT ;  /* 0x000000ff24247812 */ /* 0x020fe200078ec0ff */
[----:B------:R-:W-:Y:S01]  /*59d0*/  BSSY B1, `(.L_x_39) ;  /* 0x000000b000017945 */ /* 0x000fe20003800000 */
[----:B------:R-:W-:Y:S02]  /*59e0*/  ISETP.LT.OR P3, PT, R35, 0x2, !P0 ;  /* 0x000000022300780c */ /* 0x000fe40004761670 */
[----:B------:R-:W-:-:S05]  /*59f0*/  F2FP.F16.E5M2.UNPACK_B R36, R36 ;  /* 0x00000024ff24723e */ /* 0x000fca00020004ff */
[----:B------:R-:W-:-:S05]  /*5a00*/  HADD2.F32 R36, -RZ, R36.H0_H0 ;  /* 0x20000024ff247230 */ /* 0x000fca0000004100 */
[----:B------:R-:W-:Y:S01]  /*5a10*/  FMUL R37, R36, UR21 ;  /* 0x0000001524257c20 */ /* 0x000fe20008400000 */
[----:B------:R-:W-:-:S03]  /*5a20*/  PRMT R36, RZ, 0x7610, R36 ;  /* 0x00007610ff247816 */ /* 0x000fc60000000024 */
[----:B------:R-:W-:-:S05]  /*5a30*/  FFMA R37, R228, UR20, R37 ;  /* 0x00000014e4257c23 */ /* 0x000fca0008000025 */
[----:B------:R-:W-:-:S05]  /*5a40*/  F2FP.SATFINITE.E5M2.F32.PACK_AB_MERGE_C R37, RZ, R37, RZ ;  /* 0x00000025ff25723e */ /* 0x000fca00048060ff */
[----:B------:R2:W-:Y:S01]  /*5a50*/  @!P4 STG.E.U8 desc[UR18][R24.64], R37 ;  /* 0x000000251800c986 */ /* 0x0005e2000c101112 */
[----:B------:R-:W-:Y:S05]  /*5a60*/  @P3 BRA `(.L_x_40) ;  /* 0x0000000000043947 */ /* 0x000fea0003800000 */
[----:B------:R3:W5:Y:S02]  /*5a70*/  LDG.E.U8 R36, desc[UR18][R28.64+0x1] ;  /* 0x000001121c247981 */ /* 0x000764000c1e1100 */
.L_x_40:
[----:B------:R-:W-:Y:S05]  /*5a80*/  BSYNC B1 ;  /* 0x0000000000017941 */ /* 0x000fea0003800000 */
.L_x_39:
[----:B-----5:R-:W-:Y:S01]  /*5a90*/  LOP3.LUT R36, R36, 0xff, RZ, 0xc0, !PT ;  /* 0x000000ff24247812 */ /* 0x020fe200078ec0ff */
[----:B------:R-:W-:Y:S01]  /*5aa0*/  BSSY B1, `(.L_x_41) ;  /* 0x0000013000017945 */ /* 0x000fe20003800000 */
[----:B--2---:R-:W-:Y:S02]  /*5ab0*/  IADD3 R37, P1, R39, 0x8, RZ ;  /* 0x0000000827257810 */ /* 0x004fe40007f3e0ff */
[----:B------:R-:W-:-:S03]  /*5ac0*/  F2FP.F16.E5M2.UNPACK_B R36, R36 ;  /* 0x00000024ff24723e */ /* 0x000fc600020004ff */
[----:B------:R-:W-:Y:S01]  /*5ad0*/  IMAD.X R32, RZ, RZ, R33, P1 ;  /* 0x000000ffff207224 */ /* 0x000fe200008e0621 */
[----:B------:R-:W-:Y:S01]  /*5ae0*/  ISETP.GE.AND P1, PT, R38, 0x9, PT ;  /* 0x000000092600780c */ /* 0x000fe20003f26270 */
[----:B------:R-:W-:Y:S02]  /*5af0*/  HADD2.F32 R36, -RZ, R36.H0_H0 ;  /* 0x20000024ff247230 */ /* 0x000fe40000004100 */
[----:B------:R-:W-:Y:S01]  /*5b00*/  IMAD R32, R32, UR6, RZ ;  /* 0x0000000620207c24 */ /* 0x000fe2000f8e02ff */
[----:B------:R-:W-:Y:S01]  /*5b10*/  ISETP.LT.OR P5, PT, R35, 0x1, !P1 ;  /* 0x000000012300780c */ /* 0x000fe20004fa1670 */
[----:B------:R-:W-:-:S04]  /*5b20*/  IMAD.WIDE.U32 R30, R37, UR6, R30 ;  /* 0x00000006251e7c25 */ /* 0x000fc8000f8e001e */
[----:B------:R-:W-:Y:S01]  /*5b30*/  FMUL R36, R36, UR21 ;  /* 0x0000001524247c20 */ /* 0x000fe20008400000 */
[----:B------:R-:W-:-:S03]  /*5b40*/  IMAD R37, R37, UR7, R32 ;  /* 0x0000000725257c24 */ /* 0x000fc6000f8e0220 */
[----:B------:R-:W-:Y:S01]  /*5b50*/  FFMA R36, R227, UR20, R36 ;  /* 0x00000014e3247c23 */ /* 0x000fe20008000024 */
[----:B------:R-:W-:Y:S02]  /*5b60*/  IADD3 R30, P4, R30, UR8, RZ ;  /* 0x000000081e1e7c10 */ /* 0x000fe4000ff9e0ff */
[----:B------:R-:W-:Y:S02]  /*5b70*/  PRMT R32, RZ, 0x7610, R32 ;  /* 0x00007610ff207816 */ /* 0x000fe40000000020 */
[----:B------:R-:W-:Y:S02]  /*5b80*/  F2FP.SATFINITE.E5M2.F32.PACK_AB_MERGE_C R33, RZ, R36, RZ ;  /* 0x00000024ff21723e */ /* 0x000fe400048060ff */
[----:B------:R-:W-:-:S03]  /*5b90*/  IADD3.X R31, R31, UR9, R37, P4, !PT ;  /* 0x000000091f1f7c10 */ /* 0x000fc6000a7fe425 */
[----:B------:R2:W-:Y:S01]  /*5ba0*/  @!P3 STG.E.U8 desc[UR18][R24.64+0x1], R33 ;  /* 0x000001211800b986 */ /* 0x0005e2000c101112 */
[----:B------:R-:W-:Y:S05]  /*5bb0*/  @P5 BRA `(.L_x_42) ;  /* 0x0000000000045947 */ /* 0x000fea0003800000 */
[----:B------:R4:W5:Y:S02]  /*5bc0*/  LDG.E.U8 R32, desc[UR18][R30.64] ;  /* 0x000000121e207981 */ /* 0x000964000c1e1100 */
.L_x_42:
[----:B------:R-:W-:Y:S05]  /*5bd0*/  BSYNC B1 ;  /* 0x0000000000017941 */ /* 0x000fea0003800000 */
.L_x_41:
[----:B-----5:R-:W-:Y:S01]  /*5be0*/  LOP3.LUT R32, R32, 0xff, RZ, 0xc0, !PT ;  /* 0x000000ff20207812 */ /* 0x020fe200078ec0ff */
[----:B------:R-:W-:Y:S01]  /*5bf0*/  BSSY B1, `(.L_x_43) ;  /* 0x000000b000017945 */ /* 0x000fe20003800000 */
[----:B------:R-:W-:Y:S02]  /*5c00*/  ISETP.LT.OR P3, PT, R35, 0x2, !P1 ;  /* 0x000000022300780c */ /* 0x000fe40004f61670 */
[----:B------:R-:W-:-:S05]  /*5c10*/  F2FP.F16.E5M2.UNPACK_B R32, R32 ;  /* 0x00000020ff20723e */ /* 0x000fca00020004ff */
[----:B------:R-:W-:-:S05]  /*5c20*/  HADD2.F32 R32, -RZ, R32.H0_H0 ;  /* 0x20000020ff207230 */ /* 0x000fca0000004100 */
[----:B--2---:R-:W-:Y:S01]  /*5c30*/  FMUL R33, R32, UR21 ;  /* 0x0000001520217c20 */ /* 0x004fe20008400000 */
[----:B------:R-:W-:-:S03]  /*5c40*/  PRMT R32, RZ, 0x7610, R32 ;  /* 0x00007610ff207816 */ /* 0x000fc60000000020 */
[----:B------:R-:W-:-:S05]  /*5c50*/  FFMA R33, R226, UR20, R33 ;  /* 0x00000014e2217c23 */ /* 0x000fca0008000021 */
[----:B------:R-:W-:-:S05]  /*5c60*/  F2FP.SATFINITE.E5M2.F32.PACK_AB_MERGE_C R33, RZ, R33, RZ ;  /* 0x00000021ff21723e */ /* 0x000fca00048060ff */
[----:B------:R2:W-:Y:S01]  /*5c70*/  @!P5 STG.E.U8 desc[UR18][R26.64], R33 ;  /* 0x000000211a00d986 */ /* 0x0005e2000c101112 */
[----:B------:R-:W-:Y:S05]  /*5c80*/  @P3 BRA `(.L_x_44) ;  /* 0x0000000000043947 */ /* 0x000fea0003800000 */
[----:B------:R0:W5:Y:S02]  /*5c90*/  LDG.E.U8 R32, desc[UR18][R30.64+0x1] ;  /* 0x000001121e207981 */ /* 0x000164000c1e1100 */
.L_x_44:
[----:B------:R-:W-:Y:S05]  /*5ca0*/  BSYNC B1 ;  /* 0x0000000000017941 */ /* 0x000fea0003800000 */
.L_x_43:
[----:B-----5:R-:W-:Y:S01]  /*5cb0*/  LOP3.LUT R32, R32, 0xff, RZ, 0xc0, !PT ;  /* 0x000000ff20207812 */ /* 0x020fe200078ec0ff */
[----:B------:R-:W-:Y:S01]  /*5cc0*/  BSSY B1, `(.L_x_45) ;  /* 0x000000b000017945 */ /* 0x000fe20003800000 */
[----:B------:R-:W-:Y:S02]  /*5cd0*/  ISETP.LT.OR P4, PT, R35, 0x9, !P0 ;  /* 0x000000092300780c */ /* 0x000fe40004781670 */
[----:B------:R-:W-:-:S05]  /*5ce0*/  F2FP.F16.E5M2.UNPACK_B R32, R32 ;  /* 0x00000020ff20723e */ /* 0x000fca00020004ff */
[----:B------:R-:W-:-:S05]  /*5cf0*/  HADD2.F32 R32, -RZ, R32.H0_H0 ;  /* 0x20000020ff207230 */ /* 0x000fca0000004100 */
[----:B------:R-:W-:-:S04]  /*5d00*/  FMUL R32, R32, UR21 ;  /* 0x0000001520207c20 */ /* 0x000fc80008400000 */
[----:B------:R-:W-:-:S05]  /*5d10*/  FFMA R32, R225, UR20, R32 ;  /* 0x00000014e1207c23 */ /* 0x000fca0008000020 */
[----:B--2---:R-:W-:Y:S02]  /*5d20*/  F2FP.SATFINITE.E5M2.F32.PACK_AB_MERGE_C R33, RZ, R32, RZ ;  /* 0x00000020ff21723e */ /* 0x004fe400048060ff */
[----:B------:R-:W-:-:S03]  /*5d30*/  PRMT R32, RZ, 0x7610, R32 ;  /* 0x00007610ff207816 */ /* 0x000fc60000000020 */
[----:B------:R2:W-:Y:S01]  /*5d40*/  @!P3 STG.E.U8 desc[UR18][R26.64+0x1], R33 ;  /* 0x000001211a00b986 */ /* 0x0005e2000c101112 */
[----:B------:R-:W-:Y:S05]  /*5d50*/  @P4 BRA `(.L_x_46) ;  /* 0x0000000000044947 */ /* 0x000fea0003800000 */
[----:B------:R0:W5:Y:S02]  /*5d60*/  LDG.E.U8 R32, desc[UR18][R28.64+0x8] ;  /* 0x000008121c207981 */ /* 0x000164000c1e1100 */
.L_x_46:
[----:B------:R-:W-:Y:S05]  /*5d70*/  BSYNC B1 ;  /* 0x0000000000017941 */ /* 0x000fea0003800000 */
.L_x_45:
        /* <DEDUP_REMOVED lines=12> */
.L_x_48:
[----:B------:R-:W-:Y:S05]  /*5e40*/  BSYNC B1 ;  /* 0x0000000000017941 */ /* 0x000fea0003800000 */
.L_x_47:
        /* <DEDUP_REMOVED lines=12> */
.L_x_50:
[----:B------:R-:W-:Y:S05]  /*5f10*/  BSYNC B1 ;  /* 0x0000000000017941 */ /* 0x000fea0003800000 */
.L_x_49:
        /* <DEDUP_REMOVED lines=12> */
.L_x_52:
[----:B------:R-:W-:Y:S05]  /*5fe0*/  BSYNC B1 ;  /* 0x0000000000017941 */ /* 0x000fea0003800000 */
.L_x_51:
        /* <DEDUP_REMOVED lines=12> */
.L_x_54:
[----:B------:R-:W-:Y:S05]  /*60b0*/  BSYNC B1 ;  /* 0x0000000000017941 */ /* 0x000fea0003800000 */
.L_x_53:
        /* <DEDUP_REMOVED lines=12> */
.L_x_56:
[----:B------:R-:W-:Y:S05]  /*6180*/  BSYNC B1 ;  /* 0x0000000000017941 */ /* 0x000fea0003800000 */
.L_x_55:
        /* <DEDUP_REMOVED lines=12> */
.L_x_58:
[----:B------:R-:W-:Y:S05]  /*6250*/  BSYNC B1 ;  /* 0x0000000000017941 */ /* 0x000fea0003800000 */
.L_x_57:
        /* <DEDUP_REMOVED lines=12> */
.L_x_60:
[----:B------:R-:W-:Y:S05]  /*6320*/  BSYNC B1 ;  /* 0x0000000000017941 */ /* 0x000fea0003800000 */
.L_x_59:
        /* <DEDUP_REMOVED lines=12> */
.L_x_62:
[----:B------:R-:W-:Y:S05]  /*63f0*/  BSYNC B1 ;  /* 0x0000000000017941 */ /* 0x000fea0003800000 */
.L_x_61:
        /* <DEDUP_REMOVED lines=12> */
.L_x_64:
[----:B------:R-:W-:Y:S05]  /*64c0*/  BSYNC B1 ;  /* 0x0000000000017941 */ /* 0x000fea0003800000 */
.L_x_63:
        /* <DEDUP_REMOVED lines=12> */
.L_x_66:
[----:B------:R-:W-:Y:S05]  /*6590*/  BSYNC B1 ;  /* 0x0000000000017941 */ /* 0x000fea0003800000 */
.L_x_65:
        /* <DEDUP_REMOVED lines=12> */
.L_x_68:
[----:B------:R-:W-:Y:S05]  /*6660*/  BSYNC B1 ;  /* 0x0000000000017941 */ /* 0x000fea0003800000 */
.L_x_67:
        /* <DEDUP_REMOVED lines=12> */
.L_x_70:
[----:B------:R-:W-:Y:S05]  /*6730*/  BSYNC B1 ;  /* 0x0000000000017941 */ /* 0x000fea0003800000 */
.L_x_69:
        /* <DEDUP_REMOVED lines=12> */
.L_x_72:
[----:B------:R-:W-:Y:S05]  /*6800*/  BSYNC B1 ;  /* 0x0000000000017941 */ /* 0x000fea0003800000 */
.L_x_71:
        /* <DEDUP_REMOVED lines=12> */
.L_x_74:
[----:B------:R-:W-:Y:S05]  /*68d0*/  BSYNC B1 ;  /* 0x0000000000017941 */ /* 0x000fea0003800000 */
.L_x_73:
        /* <DEDUP_REMOVED lines=12> */
.L_x_76:
[----:B------:R-:W-:Y:S05]  /*69a0*/  BSYNC B1 ;  /* 0x0000000000017941 */ /* 0x000fea0003800000 */
.L_x_75:
        /* <DEDUP_REMOVED lines=12> */
.L_x_78:
[----:B------:R-:W-:Y:S05]  /*6a70*/  BSYNC B1 ;  /* 0x0000000000017941 */ /* 0x000fea0003800000 */
.L_x_77:
        /* <DEDUP_REMOVED lines=12> */
.L_x_80:
[----:B------:R-:W-:Y:S05]  /*6b40*/  BSYNC B1 ;  /* 0x0000000000017941 */ /* 0x000fea0003800000 */
.L_x_79:
        /* <DEDUP_REMOVED lines=12> */
.L_x_82:
[----:B------:R-:W-:Y:S05]  /*6c10*/  BSYNC B1 ;  /* 0x0000000000017941 */ /* 0x000fea0003800000 */
.L_x_81:
        /* <DEDUP_REMOVED lines=12> */
.L_x_84:
[----:B------:R-:W-:Y:S05]  /*6ce0*/  BSYNC B1 ;  /* 0x0000000000017941 */ /* 0x000fea0003800000 */
.L_x_83:
        /* <DEDUP_REMOVED lines=12> */
.L_x_86:
[----:B------:R-:W-:Y:S05]  /*6db0*/  BSYNC B1 ;  /* 0x0000000000017941 */ /* 0x000fea0003800000 */
.L_x_85:
        /* <DEDUP_REMOVED lines=12> */
.L_x_88:
[----:B------:R-:W-:Y:S05]  /*6e80*/  BSYNC B1 ;  /* 0x0000000000017941 */ /* 0x000fea0003800000 */
.L_x_87:
        /* <DEDUP_REMOVED lines=12> */
.L_x_90:
[----:B------:R-:W-:Y:S05]  /*6f50*/  BSYNC B1 ;  /* 0x0000000000017941 */ /* 0x000fea0003800000 */
.L_x_89:
        /* <DEDUP_REMOVED lines=12> */
.L_x_92:
[----:B------:R-:W-:Y:S05]  /*7020*/  BSYNC B1 ;  /* 0x0000000000017941 */ /* 0x000fea0003800000 */
.L_x_91:
        /* <DEDUP_REMOVED lines=12> */
.L_x_94:
[----:B------:R-:W-:Y:S05]  /*70f0*/  BSYNC B1 ;  /* 0x0000000000017941 */ /* 0x000fea0003800000 */
.L_x_93:
        /* <DEDUP_REMOVED lines=12> */
.L_x_96:
[----:B------:R-:W-:Y:S05]  /*71c0*/  BSYNC B1 ;  /* 0x0000000000017941 */ /* 0x000fea0003800000 */
.L_x_95:
        /* <DEDUP_REMOVED lines=12> */
.L_x_98:
[----:B------:R-:W-:Y:S05]  /*7290*/  BSYNC B1 ;  /* 0x0000000000017941 */ /* 0x000fea0003800000 */
.L_x_97:
        /* <DEDUP_REMOVED lines=12> */
.L_x_100:
[----:B------:R-:W-:Y:S05]  /*7360*/  BSYNC B1 ;  /* 0x0000000000017941 */ /* 0x000fea0003800000 */
.L_x_99:
        /* <DEDUP_REMOVED lines=12> */
.L_x_102:
[----:B------:R-:W-:Y:S05]  /*7430*/  BSYNC B1 ;  /* 0x0000000000017941 */ /* 0x000fea0003800000 */
.L_x_101:
        /* <DEDUP_REMOVED lines=12> */
.L_x_104:
[----:B------:R-:W-:Y:S05]  /*7500*/  BSYNC B1 ;  /* 0x0000000000017941 */ /* 0x000fea0003800000 */
.L_x_103:
        /* <DEDUP_REMOVED lines=12> */
.L_x_106:
[----:B------:R-:W-:Y:S05]  /*75d0*/  BSYNC B1 ;  /* 0x0000000000017941 */ /* 0x000fea0003800000 */
.L_x_105:
        /* <DEDUP_REMOVED lines=12> */
.L_x_108:
[----:B------:R-:W-:Y:S05]  /*76a0*/  BSYNC B1 ;  /* 0x0000000000017941 */ /* 0x000fea0003800000 */
.L_x_107:
        /* <DEDUP_REMOVED lines=12> */
.L_x_110:
[----:B------:R-:W-:Y:S05]  /*7770*/  BSYNC B1 ;  /* 0x0000000000017941 */ /* 0x000fea0003800000 */
.L_x_109:
        /* <DEDUP_REMOVED lines=12> */
.L_x_112:
[----:B------:R-:W-:Y:S05]  /*7840*/  BSYNC B1 ;  /* 0x0000000000017941 */ /* 0x000fea0003800000 */
.L_x_111:
        /* <DEDUP_REMOVED lines=12> */
.L_x_114:
[----:B------:R-:W-:Y:S05]  /*7910*/  BSYNC B1 ;  /* 0x0000000000017941 */ /* 0x000fea0003800000 */
.L_x_113:
        /* <DEDUP_REMOVED lines=12> */
.L_x_116:
[----:B------:R-:W-:Y:S05]  /*79e0*/  BSYNC B1 ;  /* 0x0000000000017941 */ /* 0x000fea0003800000 */
.L_x_115:
        /* <DEDUP_REMOVED lines=12> */
.L_x_118:
[----:B------:R-:W-:Y:S05]  /*7ab0*/  BSYNC B1 ;  /* 0x0000000000017941 */ /* 0x000fea0003800000 */
.L_x_117:
        /* <DEDUP_REMOVED lines=12> */
.L_x_120:
[----:B------:R-:W-:Y:S05]  /*7b80*/  BSYNC B1 ;  /* 0x0000000000017941 */ /* 0x000fea0003800000 */
.L_x_119:
        /* <DEDUP_REMOVED lines=12> */
.L_x_122:
[----:B------:R-:W-:Y:S05]  /*7c50*/  BSYNC B1 ;  /* 0x0000000000017941 */ /* 0x000fea0003800000 */
.L_x_121:
        /* <DEDUP_REMOVED lines=12> */
.L_x_124:
[----:B------:R-:W-:Y:S05]  /*7d20*/  BSYNC B1 ;  /* 0x0000000000017941 */ /* 0x000fea0003800000 */
.L_x_123:
        /* <DEDUP_REMOVED lines=12> */
.L_x_126:
[----:B------:R-:W-:Y:S05]  /*7df0*/  BSYNC B1 ;  /* 0x0000000000017941 */ /* 0x000fea0003800000 */
.L_x_125:
        /* <DEDUP_REMOVED lines=12> */
.L_x_128:
[----:B------:R-:W-:Y:S05]  /*7ec0*/  BSYNC B1 ;  /* 0x0000000000017941 */ /* 0x000fea0003800000 */
.L_x_127:
        /* <DEDUP_REMOVED lines=12> */
.L_x_130:
[----:B------:R-:W-:Y:S05]  /*7f90*/  BSYNC B1 ;  /* 0x0000000000017941 */ /* 0x000fea0003800000 */
.L_x_129:
        /* <DEDUP_REMOVED lines=12> */
.L_x_132:
[----:B------:R-:W-:Y:S05]  /*8060*/  BSYNC B1 ;  /* 0x0000000000017941 */ /* 0x000fea0003800000 */
.L_x_131:
        /* <DEDUP_REMOVED lines=12> */
.L_x_134:
[----:B------:R-:W-:Y:S05]  /*8130*/  BSYNC B1 ;  /* 0x0000000000017941 */ /* 0x000fea0003800000 */
.L_x_133:
        /* <DEDUP_REMOVED lines=12> */
.L_x_136:
[----:B------:R-:W-:Y:S05]  /*8200*/  BSYNC B1 ;  /* 0x0000000000017941 */ /* 0x000fea0003800000 */
.L_x_135:
        /* <DEDUP_REMOVED lines=12> */
.L_x_138:
[----:B------:R-:W-:Y:S05]  /*82d0*/  BSYNC B1 ;  /* 0x0000000000017941 */ /* 0x000fea0003800000 */
.L_x_137:
        /* <DEDUP_REMOVED lines=12> */
.L_x_140:
[----:B------:R-:W-:Y:S05]  /*83a0*/  BSYNC B1 ;  /* 0x0000000000017941 */ /* 0x000fea0003800000 */
.L_x_139:
        /* <DEDUP_REMOVED lines=12> */
.L_x_142:
[----:B------:R-:W-:Y:S05]  /*8470*/  BSYNC B1 ;  /* 0x0000000000017941 */ /* 0x000fea0003800000 */
.L_x_141:
        /* <DEDUP_REMOVED lines=12> */
.L_x_144:
[----:B------:R-:W-:Y:S05]  /*8540*/  BSYNC B1 ;  /* 0x0000000000017941 */ /* 0x000fea0003800000 */
.L_x_143:
        /* <DEDUP_REMOVED lines=12> */
.L_x_146:
[----:B------:R-:W-:Y:S05]  /*8610*/  BSYNC B1 ;  /* 0x0000000000017941 */ /* 0x000fea0003800000 */
.L_x_145:
        /* <DEDUP_REMOVED lines=12> */
.L_x_148:
[----:B------:R-:W-:Y:S05]  /*86e0*/  BSYNC B1 ;  /* 0x0000000000017941 */ /* 0x000fea0003800000 */
.L_x_147:
        /* <DEDUP_REMOVED lines=12> */
.L_x_150:
[----:B------:R-:W-:Y:S05]  /*87b0*/  BSYNC B1 ;  /* 0x0000000000017941 */ /* 0x000fea0003800000 */
.L_x_149:
        /* <DEDUP_REMOVED lines=12> */
.L_x_152:
[----:B------:R-:W-:Y:S05]  /*8880*/  BSYNC B1 ;  /* 0x0000000000017941 */ /* 0x000fea0003800000 */
.L_x_151:
        /* <DEDUP_REMOVED lines=12> */
.L_x_154:
[----:B------:R-:W-:Y:S05]  /*8950*/  BSYNC B1 ;  /* 0x0000000000017941 */ /* 0x000fea0003800000 */
.L_x_153:
        /* <DEDUP_REMOVED lines=12> */
.L_x_156:
[----:B------:R-:W-:Y:S05]  /*8a20*/  BSYNC B1 ;  /* 0x0000000000017941 */ /* 0x000fea0003800000 */
.L_x_155:
        /* <DEDUP_REMOVED lines=12> */
.L_x_158:
[----:B------:R-:W-:Y:S05]  /*8af0*/  BSYNC B1 ;  /* 0x0000000000017941 */ /* 0x000fea0003800000 */
.L_x_157:
        /* <DEDUP_REMOVED lines=12> */
.L_x_160:
[----:B------:R-:W-:Y:S05]  /*8bc0*/  BSYNC B1 ;  /* 0x0000000000017941 */ /* 0x000fea0003800000 */
.L_x_159:
        /* <DEDUP_REMOVED lines=12> */
.L_x_162:
[----:B------:R-:W-:Y:S05]  /*8c90*/  BSYNC B1 ;  /* 0x0000000000017941 */ /* 0x000fea0003800000 */
.L_x_161:
        /* <DEDUP_REMOVED lines=12> */
.L_x_164:
[----:B------:R-:W-:Y:S05]  /*8d60*/  BSYNC B1 ;  /* 0x0000000000017941 */ /* 0x000fea0003800000 */
.L_x_163:
        /* <DEDUP_REMOVED lines=12> */
.L_x_166:
[----:B------:R-:W-:Y:S05]  /*8e30*/  BSYNC B1 ;  /* 0x0000000000017941 */ /* 0x000fea0003800000 */
.L_x_165:
        /* <DEDUP_REMOVED lines=12> */
.L_x_168:
[----:B------:R-:W-:Y:S05]  /*8f00*/  BSYNC B1 ;  /* 0x0000000000017941 */ /* 0x000fea0003800000 */
.L_x_167:
        /* <DEDUP_REMOVED lines=12> */
.L_x_170:
[----:B------:R-:W-:Y:S05]  /*8fd0*/  BSYNC B1 ;  /* 0x0000000000017941 */ /* 0x000fea0003800000 */
.L_x_169:
        /* <DEDUP_REMOVED lines=12> */
.L_x_172:
[----:B------:R-:W-:Y:S05]  /*90a0*/  BSYNC B1 ;  /* 0x0000000000017941 */ /* 0x000fea0003800000 */
.L_x_171:
        /* <DEDUP_REMOVED lines=12> */
.L_x_174:
[----:B------:R-:W-:Y:S05]  /*9170*/  BSYNC B1 ;  /* 0x0000000000017941 */ /* 0x000fea0003800000 */
.L_x_173:
        /* <DEDUP_REMOVED lines=12> */
.L_x_176:
[----:B------:R-:W-:Y:S05]  /*9240*/  BSYNC B1 ;  /* 0x0000000000017941 */ /* 0x000fea0003800000 */
.L_x_175:
        /* <DEDUP_REMOVED lines=12> */
.L_x_178:
[----:B------:R-:W-:Y:S05]  /*9310*/  BSYNC B1 ;  /* 0x0000000000017941 */ /* 0x000fea0003800000 */
.L_x_177:
        /* <DEDUP_REMOVED lines=12> */
.L_x_180:
[----:B------:R-:W-:Y:S05]  /*93e0*/  BSYNC B1 ;  /* 0x0000000000017941 */ /* 0x000fea0003800000 */
.L_x_179:
        /* <DEDUP_REMOVED lines=12> */
.L_x_182:
[----:B------:R-:W-:Y:S05]  /*94b0*/  BSYNC B1 ;  /* 0x0000000000017941 */ /* 0x000fea0003800000 */
.L_x_181:
        /* <DEDUP_REMOVED lines=12> */
.L_x_184:
[----:B------:R-:W-:Y:S05]  /*9580*/  BSYNC B1 ;  /* 0x0000000000017941 */ /* 0x000fea0003800000 */
.L_x_183:
        /* <DEDUP_REMOVED lines=12> */
.L_x_186:
[----:B------:R-:W-:Y:S05]  /*9650*/  BSYNC B1 ;  /* 0x0000000000017941 */ /* 0x000fea0003800000 */
.L_x_185:
        /* <DEDUP_REMOVED lines=12> */
.L_x_188:
[----:B------:R-:W-:Y:S05]  /*9720*/  BSYNC B1 ;  /* 0x0000000000017941 */ /* 0x000fea0003800000 */
.L_x_187:
        /* <DEDUP_REMOVED lines=12> */
.L_x_190:
[----:B------:R-:W-:Y:S05]  /*97f0*/  BSYNC B1 ;  /* 0x0000000000017941 */ /* 0x000fea0003800000 */
.L_x_189:
        /* <DEDUP_REMOVED lines=12> */
.L_x_192:
[----:B------:R-:W-:Y:S05]  /*98c0*/  BSYNC B1 ;  /* 0x0000000000017941 */ /* 0x000fea0003800000 */
.L_x_191:
[----:B-----5:R-:W-:Y:S01]  /*98d0*/  LOP3.LUT R32, R32, 0xff, RZ, 0xc0, !PT ;  /* 0x000000ff20207812 */ /* 0x020fe200078ec0ff */
[----:B------:R-:W-:Y:S01]  /*98e0*/  BSSY B1, `(.L_x_193) ;  /* 0x000000b000017945 */ /* 0x000fe20003800000 */
[----:B------:R-:W-:Y:S02]  /*98f0*/  ISETP.LT.OR P4, PT, R35, 0x99, !P1 ;  /* 0x000000992300780c */ /* 0x000fe40004f81670 */
[----:B------:R-:W-:-:S05]  /*9900*/  F2FP.F16.E5M2.UNPACK_B R32, R32 ;  /* 0x00000020ff20723e */ /* 0x000fca00020004ff */
[----:B------:R-:W-:-:S05]  /*9910*/  HADD2.F32 R32, -RZ, R32.H0_H0 ;  /* 0x20000020ff207230 */ /* 0x000fca0000004100 */
[----:B------:R-:W-:-:S04]  /*9920*/  FMUL R32, R32, UR21 ;  /* 0x0000001520207c20 */ /* 0x000fc80008400000 */
[----:B------:R-:W-:Y:S01]  /*9930*/  FFMA R32, R23, UR20, R32 ;  /* 0x0000001417207c23 */ /* 0x000fe20008000020 */
[----:B------:R-:W-:-:S04]  /*9940*/  PRMT R23, RZ, 0x7610, R23 ;  /* 0x00007610ff177816 */ /* 0x000fc80000000017 */
[----:B--2---:R-:W-:-:S05]  /*9950*/  F2FP.SATFINITE.E5M2.F32.PACK_AB_MERGE_C R33, RZ, R32, RZ ;  /* 0x00000020ff21723e */ /* 0x004fca00048060ff */
[----:B------:R2:W-:Y:S01]  /*9960*/  @!P3 STG.E.U8 desc[UR18][R24.64+0x99], R33 ;  /* 0x000099211800b986 */ /* 0x0005e2000c101112 */
[----:B------:R-:W-:Y:S05]  /*9970*/  @P4 BRA `(.L_x_194) ;  /* 0x0000000000044947 */ /* 0x000fea0003800000 */
[----:B------:R0:W5:Y:S02]  /*9980*/  LDG.E.U8 R23, desc[UR18][R30.64+0x98] ;  /* 0x000098121e177981 */ /* 0x000164000c1e1100 */
.L_x_194:
[----:B------:R-:W-:Y:S05]  /*9990*/  BSYNC B1 ;  /* 0x0000000000017941 */ /* 0x000fea0003800000 */
.L_x_193:
        /* <DEDUP_REMOVED lines=8> */
[----:B------:R-:W-:-:S05]  /*9a20*/  F2FP.SATFINITE.E5M2.F32.PACK_AB_MERGE_C R23, RZ, R23, RZ ;  /* 0x00000017ff17723e */ /* 0x000fca00048060ff */
[----:B------:R0:W-:Y:S01]  /*9a30*/  @!P4 STG.E.U8 desc[UR18][R26.64+0x98], R23 ;  /* 0x000098171a00c986 */ /* 0x0001e2000c101112 */
[----:B------:R-:W-:Y:S05]  /*9a40*/  @P3 BRA `(.L_x_196) ;  /* 0x0000000000043947 */ /* 0x000fea0003800000 */
[----:B------:R0:W5:Y:S02]  /*9a50*/  LDG.E.U8 R22, desc[UR18][R30.64+0x99] ;  /* 0x000099121e167981 */ /* 0x000164000c1e1100 */
.L_x_196:
[----:B------:R-:W-:Y:S05]  /*9a60*/  BSYNC B1 ;  /* 0x0000000000017941 */ /* 0x000fea0003800000 */
.L_x_195:
        /* <DEDUP_REMOVED lines=8> */
[----:B0-----:R-:W-:-:S05]  /*9af0*/  F2FP.SATFINITE.E5M2.F32.PACK_AB_MERGE_C R23, RZ, R22, RZ ;  /* 0x00000016ff17723e */ /* 0x001fca00048060ff */
[----:B------:R0:W-:Y:S01]  /*9b00*/  @!P3 STG.E.U8 desc[UR18][R26.64+0x99], R23 ;  /* 0x000099171a00b986 */ /* 0x0001e2000c101112 */
[----:B------:R-:W-:Y:S05]  /*9b10*/  @P4 BRA `(.L_x_198) ;  /* 0x0000000000044947 */ /* 0x000fea0003800000 */
[----:B------:R0:W5:Y:S02]  /*9b20*/  LDG.E.U8 R21, desc[UR18][R28.64+0xa0] ;  /* 0x0000a0121c157981 */ /* 0x000164000c1e1100 */
.L_x_198:
[----:B------:R-:W-:Y:S05]  /*9b30*/  BSYNC B1 ;  /* 0x0000000000017941 */ /* 0x000fea0003800000 */
.L_x_197:
        /* <DEDUP_REMOVED lines=12> */
.L_x_200:
[----:B------:R-:W-:Y:S05]  /*9c00*/  BSYNC B1 ;  /* 0x0000000000017941 */ /* 0x000fea0003800000 */
.L_x_199:
        /* <DEDUP_REMOVED lines=12> */
.L_x_202:
[----:B------:R-:W-:Y:S05]  /*9cd0*/  BSYNC B1 ;  /* 0x0000000000017941 */ /* 0x000fea0003800000 */
.L_x_201:
        /* <DEDUP_REMOVED lines=12> */
.L_x_204:
[----:B------:R-:W-:Y:S05]  /*9da0*/  BSYNC B1 ;  /* 0x0000000000017941 */ /* 0x000fea0003800000 */
.L_x_203:
        /* <DEDUP_REMOVED lines=12> */
.L_x_206:
[----:B------:R-:W-:Y:S05]  /*9e70*/  BSYNC B1 ;  /* 0x0000000000017941 */ /* 0x000fea0003800000 */
.L_x_205:
        /* <DEDUP_REMOVED lines=12> */
.L_x_208:
[----:B------:R-:W-:Y:S05]  /*9f40*/  BSYNC B1 ;  /* 0x0000000000017941 */ /* 0x000fea0003800000 */
.L_x_207:
        /* <DEDUP_REMOVED lines=12> */
.L_x_210:
[----:B------:R-:W-:Y:S05]  /*a010*/  BSYNC B1 ;  /* 0x0000000000017941 */ /* 0x000fea0003800000 */
.L_x_209:
        /* <DEDUP_REMOVED lines=12> */
.L_x_212:
[----:B------:R-:W-:Y:S05]  /*a0e0*/  BSYNC B1 ;  /* 0x0000000000017941 */ /* 0x000fea0003800000 */
.L_x_211:
        /* <DEDUP_REMOVED lines=12> */
.L_x_214:
[----:B------:R-:W-:Y:S05]  /*a1b0*/  BSYNC B1 ;  /* 0x0000000000017941 */ /* 0x000fea0003800000 */
.L_x_213:
        /* <DEDUP_REMOVED lines=12> */
.L_x_216:
[----:B------:R-:W-:Y:S05]  /*a280*/  BSYNC B1 ;  /* 0x0000000000017941 */ /* 0x000fea0003800000 */
.L_x_215:
        /* <DEDUP_REMOVED lines=12> */
.L_x_218:
[----:B------:R-:W-:Y:S05]  /*a350*/  BSYNC B1 ;  /* 0x0000000000017941 */ /* 0x000fea0003800000 */
.L_x_217:
        /* <DEDUP_REMOVED lines=12> */
.L_x_220:
[----:B------:R-:W-:Y:S05]  /*a420*/  BSYNC B1 ;  /* 0x0000000000017941 */ /* 0x000fea0003800000 */
.L_x_219:
        /* <DEDUP_REMOVED lines=12> */
.L_x_222:
[----:B------:R-:W-:Y:S05]  /*a4f0*/  BSYNC B1 ;  /* 0x0000000000017941 */ /* 0x000fea0003800000 */
.L_x_221:
        /* <DEDUP_REMOVED lines=12> */
.L_x_224:
[----:B------:R-:W-:Y:S05]  /*a5c0*/  BSYNC B1 ;  /* 0x0000000000017941 */ /* 0x000fea0003800000 */
.L_x_223:
        /* <DEDUP_REMOVED lines=12> */
.L_x_226:
[----:B------:R-:W-:Y:S05]  /*a690*/  BSYNC B1 ;  /* 0x0000000000017941 */ /* 0x000fea0003800000 */
.L_x_225:
        /* <DEDUP_REMOVED lines=12> */
.L_x_228:
[----:B------:R-:W-:Y:S05]  /*a760*/  BSYNC B1 ;  /* 0x0000000000017941 */ /* 0x000fea0003800000 */
.L_x_227:
        /* <DEDUP_REMOVED lines=12> */
.L_x_230:
[----:B------:R-:W-:Y:S05]  /*a830*/  BSYNC B1 ;  /* 0x0000000000017941 */ /* 0x000fea0003800000 */
.L_x_229:
        /* <DEDUP_REMOVED lines=12> */
.L_x_232:
[----:B------:R-:W-:Y:S05]  /*a900*/  BSYNC B1 ;  /* 0x0000000000017941 */ /* 0x000fea0003800000 */
.L_x_231:
        /* <DEDUP_REMOVED lines=12> */
.L_x_234:
[----:B------:R-:W-:Y:S05]  /*a9d0*/  BSYNC B1 ;  /* 0x0000000000017941 */ /* 0x000fea0003800000 */
.L_x_233:
        /* <DEDUP_REMOVED lines=12> */
.L_x_236:
[----:B------:R-:W-:Y:S05]  /*aaa0*/  BSYNC B1 ;  /* 0x0000000000017941 */ /* 0x000fea0003800000 */
.L_x_235:
[----:B-----5:R-:W-:Y:S01]  /*aab0*/  LOP3.LUT R2, R2, 0xff, RZ, 0xc0, !PT ;  /* 0x000000ff02027812 */ /* 0x020fe200078ec0ff */
[----:B------:R-:W-:Y:S01]  /*aac0*/  BSSY B1, `(.L_x_237) ;  /* 0x000000b000017945 */ /* 0x000fe20003800000 */
[----:B------:R-:W-:Y:S02]  /*aad0*/  ISETP.LT.OR P4, PT, R35, 0xc9, !P0 ;  /* 0x000000c92300780c */ /* 0x000fe40004781670 */
[----:B------:R-:W-:-:S05]  /*aae0*/  F2FP.F16.E5M2.UNPACK_B R2, R2 ;  /* 0x00000002ff02723e */ /* 0x000fca00020004ff */
[----:B------:R-:W-:-:S05]  /*aaf0*/  HADD2.F32 R2, -RZ, R2.H0_H0 ;  /* 0x20000002ff027230 */ /* 0x000fca0000004100 */
[----:B0-----:R-:W-:-:S04]  /*ab00*/  FMUL R3, R2, UR21 ;  /* 0x0000001502037c20 */ /* 0x001fc80008400000 */
[----:B------:R-:W-:Y:S01]  /*ab10*/  FFMA R3, R0, UR20, R3 ;  /* 0x0000001400037c23 */ /* 0x000fe20008000003 */
[----:B------:R-:W-:-:S04]  /*ab20*/  PRMT R0, RZ, 0x7610, R0 ;  /* 0x00007610ff007816 */ /* 0x000fc80000000000 */
[----:B------:R-:W-:-:S05]  /*ab30*/  F2FP.SATFINITE.E5M2.F32.PACK_AB_MERGE_C R3, RZ, R3, RZ ;  /* 0x00000003ff03723e */ /* 0x000fca00048060ff */
[----:B------:R0:W-:Y:S01]  /*ab40*/  @!P3 STG.E.U8 desc[UR18][R26.64+0xc1], R3 ;  /* 0x0000c1031a00b986 */ /* 0x0001e2000c101112 */
[----:B------:R-:W-:Y:S05]  /*ab50*/  @P4 BRA `(.L_x_238) ;  /* 0x0000000000044947 */ /* 0x000fea0003800000 */
[----:B------:R0:W5:Y:S02]  /*ab60*/  LDG.E.U8 R0, desc[UR18][R28.64+0xc8] ;  /* 0x0000c8121c007981 */ /* 0x000164000c1e1100 */
.L_x_238:
[----:B------:R-:W-:Y:S05]  /*ab70*/  BSYNC B1 ;  /* 0x0000000000017941 */ /* 0x000fea0003800000 */
.L_x_237:
[----:B------:R-:W2:Y:S01]  /*ab80*/  LDL.LU R2, [R1] ;  /* 0x0000000001027983 */ /* 0x000ea20000300800 */
[----:B-----5:R-:W-:Y:S01]  /*ab90*/  LOP3.LUT R0, R0, 0xff, RZ, 0xc0, !PT ;  /* 0x000000ff00007812 */ /* 0x020fe200078ec0ff */
[----:B------:R-:W-:Y:S01]  /*aba0*/  BSSY B1, `(.L_x_239) ;  /* 0x000000b000017945 */ /* 0x000fe20003800000 */
[----:B------:R-:W-:Y:S02]  /*abb0*/  ISETP.LT.OR P3, PT, R35, 0xca, !P0 ;  /* 0x000000ca2300780c */ /* 0x000fe40004761670 */
[----:B------:R-:W-:-:S05]  /*abc0*/  F2FP.F16.E5M2.UNPACK_B R0, R0 ;  /* 0x00000000ff00723e */ /* 0x000fca00020004ff */
[----:B------:R-:W-:-:S05]  /*abd0*/  HADD2.F32 R0, -RZ, R0.H0_H0 ;  /* 0x20000000ff007230 */ /* 0x000fca0000004100 */
[----:B------:R-:W-:-:S04]  /*abe0*/  FMUL R0, R0, UR21 ;  /* 0x0000001500007c20 */ /* 0x000fc80008400000 */
[----:B--2---:R-:W-:-:S05]  /*abf0*/  FFMA R0, R2, UR20, R0 ;  /* 0x0000001402007c23 */ /* 0x004fca0008000000 */
[----:B0-----:R-:W-:Y:S02]  /*ac00*/  F2FP.SATFINITE.E5M2.F32.PACK_AB_MERGE_C R3, RZ, R0, RZ ;  /* 0x00000000ff03723e */ /* 0x001fe400048060ff */
[----:B------:R-:W-:-:S03]  /*ac10*/  PRMT R0, RZ, 0x7610, R0 ;  /* 0x00007610ff007816 */ /* 0x000fc60000000000 */
[----:B------:R0:W-:Y:S01]  /*ac20*/  @!P4 STG.E.U8 desc[UR18][R24.64+0xc8], R3 ;  /* 0x0000c8031800c986 */ /* 0x0001e2000c101112 */
[----:B------:R-:W-:Y:S05]  /*ac30*/  @P3 BRA `(.L_x_240) ;  /* 0x0000000000043947 */ /* 0x000fea0003800000 */
[----:B------:R2:W5:Y:S02]  /*ac40*/  LDG.E.U8 R0, desc[UR18][R28.64+0xc9] ;  /* 0x0000c9121c007981 */ /* 0x000564000c1e1100 */
.L_x_240:
[----:B------:R-:W-:Y:S05]  /*ac50*/  BSYNC B1 ;  /* 0x0000000000017941 */ /* 0x000fea0003800000 */
.L_x_239:
[----:B------:R-:W3:Y:S01]  /*ac60*/  LDL.LU R2, [R1+0x4] ;  /* 0x0000040001027983 */ /* 0x000ee20000300800 */
[----:B-----5:R-:W-:Y:S01]  /*ac70*/  LOP3.LUT R0, R0, 0xff, RZ, 0xc0, !PT ;  /* 0x000000ff00007812 */ /* 0x020fe200078ec0ff */
[----:B------:R-:W-:Y:S01]  /*ac80*/  BSSY B1, `(.L_x_241) ;  /* 0x000000b000017945 */ /* 0x000fe20003800000 */
[----:B------:R-:W-:Y:S02]  /*ac90*/  ISETP.LT.OR P4, PT, R35, 0xc9, !P1 ;  /* 0x000000c92300780c */ /* 0x000fe40004f81670 */
[----:B------:R-:W-:-:S05]  /*aca0*/  F2FP.F16.E5M2.UNPACK_B R0, R0 ;  /* 0x00000000ff00723e */ /* 0x000fca00020004ff */
[----:B------:R-:W-:-:S05]  /*acb0*/  HADD2.F32 R0, -RZ, R0.H0_H0 ;  /* 0x20000000ff007230 */ /* 0x000fca0000004100 */
[----:B------:R-:W-:-:S04]  /*acc0*/  FMUL R0, R0, UR21 ;  /* 0x0000001500007c20 */ /* 0x000fc80008400000 */
[----:B---3--:R-:W-:-:S05]  /*acd0*/  FFMA R0, R2, UR20, R0 ;  /* 0x0000001402007c23 */ /* 0x008fca0008000000 */
[----:B0-----:R-:W-:Y:S02]  /*ace0*/  F2FP.SATFINITE.E5M2.F32.PACK_AB_MERGE_C R3, RZ, R0, RZ ;  /* 0x00000000ff03723e */ /* 0x001fe400048060ff */
[----:B------:R-:W-:-:S03]  /*acf0*/  PRMT R0, RZ, 0x7610, R0 ;  /* 0x00007610ff007816 */ /* 0x000fc60000000000 */
[----:B------:R0:W-:Y:S01]  /*ad00*/  @!P3 STG.E.U8 desc[UR18][R24.64+0xc9], R3 ;  /* 0x0000c9031800b986 */ /* 0x0001e2000c101112 */
[----:B------:R-:W-:Y:S05]  /*ad10*/  @P4 BRA `(.L_x_242) ;  /* 0x0000000000044947 */ /* 0x000fea0003800000 */
[----:B------:R3:W5:Y:S02]  /*ad20*/  LDG.E.U8 R0, desc[UR18][R30.64+0xc8] ;  /* 0x0000c8121e007981 */ /* 0x000764000c1e1100 */
.L_x_242:
[----:B------:R-:W-:Y:S05]  /*ad30*/  BSYNC B1 ;  /* 0x0000000000017941 */ /* 0x000fea0003800000 */
.L_x_241:
[----:B------:R-:W2:Y:S01]  /*ad40*/  LDL.LU R2, [R1+0x8] ;  /* 0x0000080001027983 */ /* 0x000ea20000300800 */
        /* <DEDUP_REMOVED lines=12> */
.L_x_244:
[----:B------:R-:W-:Y:S05]  /*ae10*/  BSYNC B1 ;  /* 0x0000000000017941 */ /* 0x000fea0003800000 */
.L_x_243:
        /* <DEDUP_REMOVED lines=13> */
.L_x_246:
[----:B------:R-:W-:Y:S05]  /*aef0*/  BSYNC B1 ;  /* 0x0000000000017941 */ /* 0x000fea0003800000 */
.L_x_245:
        /* <DEDUP_REMOVED lines=13> */
.L_x_248:
[----:B------:R-:W-:Y:S05]  /*afd0*/  BSYNC B1 ;  /* 0x0000000000017941 */ /* 0x000fea0003800000 */
.L_x_247:
        /* <DEDUP_REMOVED lines=13> */
.L_x_250:
[----:B------:R-:W-:Y:S05]  /*b0b0*/  BSYNC B1 ;  /* 0x0000000000017941 */ /* 0x000fea0003800000 */
.L_x_249:
        /* <DEDUP_REMOVED lines=13> */
.L_x_252:
[----:B------:R-:W-:Y:S05]  /*b190*/  BSYNC B1 ;  /* 0x0000000000017941 */ /* 0x000fea0003800000 */
.L_x_251:
        /* <DEDUP_REMOVED lines=13> */
.L_x_254:
[----:B------:R-:W-:Y:S05]  /*b270*/  BSYNC B1 ;  /* 0x0000000000017941 */ /* 0x000fea0003800000 */
.L_x_253:
        /* <DEDUP_REMOVED lines=13> */
.L_x_256:
[----:B------:R-:W-:Y:S05]  /*b350*/  BSYNC B1 ;  /* 0x0000000000017941 */ /* 0x000fea0003800000 */
.L_x_255:
        /* <DEDUP_REMOVED lines=13> */
.L_x_258:
[----:B------:R-:W-:Y:S05]  /*b430*/  BSYNC B1 ;  /* 0x0000000000017941 */ /* 0x000fea0003800000 */
.L_x_257:
        /* <DEDUP_REMOVED lines=13> */
.L_x_260:
[----:B------:R-:W-:Y:S05]  /*b510*/  BSYNC B1 ;  /* 0x0000000000017941 */ /* 0x000fea0003800000 */
.L_x_259:
        /* <DEDUP_REMOVED lines=13> */
.L_x_262:
[----:B------:R-:W-:Y:S05]  /*b5f0*/  BSYNC B1 ;  /* 0x0000000000017941 */ /* 0x000fea0003800000 */
.L_x_261:
        /* <DEDUP_REMOVED lines=13> */
.L_x_264:
[----:B------:R-:W-:Y:S05]  /*b6d0*/  BSYNC B1 ;  /* 0x0000000000017941 */ /* 0x000fea0003800000 */
.L_x_263:
        /* <DEDUP_REMOVED lines=13> */
.L_x_266:
[----:B------:R-:W-:Y:S05]  /*b7b0*/  BSYNC B1 ;  /* 0x0000000000017941 */ /* 0x000fea0003800000 */
.L_x_265:
        /* <DEDUP_REMOVED lines=13> */
.L_x_268:
[----:B------:R-:W-:Y:S05]  /*b890*/  BSYNC B1 ;  /* 0x0000000000017941 */ /* 0x000fea0003800000 */
.L_x_267:
        /* <DEDUP_REMOVED lines=13> */
.L_x_270:
[----:B------:R-:W-:Y:S05]  /*b970*/  BSYNC B1 ;  /* 0x0000000000017941 */ /* 0x000fea0003800000 */
.L_x_269:
        /* <DEDUP_REMOVED lines=13> */
.L_x_272:
[----:B------:R-:W-:Y:S05]  /*ba50*/  BSYNC B1 ;  /* 0x0000000000017941 */ /* 0x000fea0003800000 */
.L_x_271:
        /* <DEDUP_REMOVED lines=13> */
.L_x_274:
[----:B------:R-:W-:Y:S05]  /*bb30*/  BSYNC B1 ;  /* 0x0000000000017941 */ /* 0x000fea0003800000 */
.L_x_273:
        /* <DEDUP_REMOVED lines=13> */
.L_x_276:
[----:B------:R-:W-:Y:S05]  /*bc10*/  BSYNC B1 ;  /* 0x0000000000017941 */ /* 0x000fea0003800000 */
.L_x_275:
        /* <DEDUP_REMOVED lines=13> */
.L_x_278:
[----:B------:R-:W-:Y:S05]  /*bcf0*/  BSYNC B1 ;  /* 0x0000000000017941 */ /* 0x000fea0003800000 */
.L_x_277:
        /* <DEDUP_REMOVED lines=13> */
.L_x_280:
[----:B------:R-:W-:Y:S05]  /*bdd0*/  BSYNC B1 ;  /* 0x0000000000017941 */ /* 0x000fea0003800000 */
.L_x_279:
        /* <DEDUP_REMOVED lines=13> */
.L_x_282:
[----:B------:R-:W-:Y:S05]  /*beb0*/  BSYNC B1 ;  /* 0x0000000000017941 */ /* 0x000fea0003800000 */
.L_x_281:
        /* <DEDUP_REMOVED lines=13> */
.L_x_284:
[----:B------:R-:W-:Y:S05]  /*bf90*/  BSYNC B1 ;  /* 0x0000000000017941 */ /* 0x000fea0003800000 */
.L_x_283:
        /* <DEDUP_REMOVED lines=13> */
.L_x_286:
[----:B------:R-:W-:Y:S05]  /*c070*/  BSYNC B1 ;  /* 0x0000000000017941 */ /* 0x000fea0003800000 */
.L_x_285:
        /* <DEDUP_REMOVED lines=13> */
.L_x_288:
[----:B------:R-:W-:Y:S05]  /*c150*/  BSYNC B1 ;  /* 0x0000000000017941 */ /* 0x000fea0003800000 */
.L_x_287:
        /* <DEDUP_REMOVED lines=13> */
.L_x_290:
[----:B------:R-:W-:Y:S05]  /*c230*/  BSYNC B1 ;  /* 0x0000000000017941 */ /* 0x000fea0003800000 */
.L_x_289:
        /* <DEDUP_REMOVED lines=13> */
.L_x_292:
[----:B------:R-:W-:Y:S05]  /*c310*/  BSYNC B1 ;  /* 0x0000000000017941 */ /* 0x000fea0003800000 */
.L_x_291:
[----:B------:R-:W-:Y:S05]  /*c320*/  @P1 BRA `(.L_x_293) ;  /* 0x00000020009c1947 */ /* 0x000fea0003800000 */
[----:B------:R-:W2:Y:S01]  /*c330*/  LDL.LU R2, [R1+0x6c] ;  /* 0x00006c0001027983 */ /* 0x000ea20000300800 */
[----:B-----5:R-:W-:-:S04]  /*c340*/  LOP3.LUT R0, R0, 0xff, RZ, 0xc0, !PT ;  /* 0x000000ff00007812 */ /* 0x020fc800078ec0ff */
[----:B------:R-:W-:-:S05]  /*c350*/  F2FP.F16.E5M2.UNPACK_B R0, R0 ;  /* 0x00000000ff00723e */ /* 0x000fca00020004ff */
[----:B------:R-:W-:-:S05]  /*c360*/  HADD2.F32 R0, -RZ, R0.H0_H0 ;  /* 0x20000000ff007230 */ /* 0x000fca0000004100 */
[----:B------:R-:W-:-:S04]  /*c370*/  FMUL R0, R0, UR21 ;  /* 0x0000001500007c20 */ /* 0x000fc80008400000 */
[----:B--2---:R-:W-:-:S05]  /*c380*/  FFMA R0, R2, UR20, R0 ;  /* 0x0000001402007c23 */ /* 0x004fca0008000000 */
[----:B0-----:R-:W-:-:S05]  /*c390*/  F2FP.SATFINITE.E5M2.F32.PACK_AB_MERGE_C R3, RZ, R0, RZ ;  /* 0x00000000ff03723e */ /* 0x001fca00048060ff */
[----:B------:R0:W-:Y:S01]  /*c3a0*/  STG.E.U8 desc[UR18][R26.64+0xf9], R3 ;  /* 0x0000f9031a007986 */ /* 0x0001e2000c101112 */
[----:B------:R-:W-:Y:S05]  /*c3b0*/  BRA `(.L_x_293) ;  /* 0x0000002000787947 */ /* 0x000fea0003800000 */
.L_x_36:
[----:B------:R-:W-:Y:S01]  /*c3c0*/  ISETP.GE.AND P1, PT, R38, 0x1, PT ;  /* 0x000000012600780c */ /* 0x000fe20003f26270 */
[----:B------:R-:W-:Y:S01]  /*c3d0*/  FMUL R228, R228, UR20 ;  /* 0x00000014e4e47c20 */ /* 0x000fe20008400000 */
[----:B------:R-:W-:Y:S01]  /*c3e0*/  FMUL R227, R227, UR20 ;  /* 0x00000014e3e37c20 */ /* 0x000fe20008400000 */
[----:B------:R-:W-:Y:S01]  /*c3f0*/  ISETP.GE.AND P0, PT, R38, 0x9, PT ;  /* 0x000000092600780c */ /* 0x000fe20003f06270 */
[----:B------:R-:W-:Y:S01]  /*c400*/  FMUL R226, R226, UR20 ;  /* 0x00000014e2e27c20 */ /* 0x000fe20008400000 */
[C---:B------:R-:W-:Y:S02]  /*c410*/  ISETP.LT.OR P4, PT, R35.reuse, 0x1, !P1 ;  /* 0x000000012300780c */ /* 0x040fe40004f81670 */
[----:B------:R-:W-:Y:S02]  /*c420*/  ISETP.LT.OR P5, PT, R35, 0x2, !P1 ;  /* 0x000000022300780c */ /* 0x000fe40004fa1670 */
[----:B------:R-:W-:Y:S02]  /*c430*/  F2FP.SATFINITE.E5M2.F32.PACK_AB_MERGE_C R29, RZ, R228, RZ ;  /* 0x000000e4ff1d723e */ /* 0x000fe400048060ff */
[----:B------:R-:W-:-:S02]  /*c440*/  F2FP.SATFINITE.E5M2.F32.PACK_AB_MERGE_C R227, RZ, R227, RZ ;  /* 0x000000e3ffe3723e */ /* 0x000fc400048060ff */
[----:B------:R-:W-:Y:S01]  /*c450*/  ISETP.LT.OR P3, PT, R35, 0x1, !P0 ;  /* 0x000000012300780c */ /* 0x000fe20004761670 */
[----:B------:R-:W-:-:S04]  /*c460*/  FMUL R225, R225, UR20 ;  /* 0x00000014e1e17c20 */ /* 0x000fc80008400000 */
[----:B------:R0:W-:Y:S01]  /*c470*/  @!P4 STG.E.U8 desc[UR18][R24.64], R29 ;  /* 0x0000001d1800c986 */ /* 0x0001e2000c101112 */
[----:B------:R-:W-:-:S03]  /*c480*/  ISETP.LT.OR P4, PT, R35, 0x2, !P0 ;  /* 0x000000022300780c */ /* 0x000fc60004781670 */
[----:B------:R2:W-:Y:S01]  /*c490*/  @!P5 STG.E.U8 desc[UR18][R24.64+0x1], R227 ;  /* 0x000001e31800d986 */ /* 0x0005e2000c101112 */
[C---:B------:R-:W-:Y:S01]  /*c4a0*/  ISETP.LT.OR P5, PT, R35.reuse, 0x9, !P1 ;  /* 0x000000092300780c */ /* 0x040fe20004fa1670 */
[----:B------:R-:W-:Y:S01]  /*c4b0*/  FMUL R224, R224, UR20 ;  /* 0x00000014e0e07c20 */ /* 0x000fe20008400000 */
[----:B------:R-:W-:Y:S01]  /*c4c0*/  ISETP.LT.OR P6, PT, R35, 0xa, !P1 ;  /* 0x0000000a2300780c */ /* 0x000fe20004fc1670 */
[----:B------:R-:W-:Y:S01]  /*c4d0*/  FMUL R223, R223, UR20 ;  /* 0x00000014dfdf7c20 */ /* 0x000fe20008400000 */
[----:B------:R-:W-:Y:S02]  /*c4e0*/  F2FP.SATFINITE.E5M2.F32.PACK_AB_MERGE_C R31, RZ, R226, RZ ;  /* 0x000000e2ff1f723e */ /* 0x000fe400048060ff */
[----:B------:R-:W-:Y:S02]  /*c4f0*/  F2FP.SATFINITE.E5M2.F32.PACK_AB_MERGE_C R225, RZ, R225, RZ ;  /* 0x000000e1ffe1723e */ /* 0x000fe400048060ff */
[----:B0-----:R-:W-:Y:S01]  /*c500*/  F2FP.SATFINITE.E5M2.F32.PACK_AB_MERGE_C R29, RZ, R224, RZ ;  /* 0x000000e0ff1d723e */ /* 0x001fe200048060ff */
[----:B------:R-:W-:Y:S01]  /*c510*/  @!P3 STG.E.U8 desc[UR18][R26.64], R31 ;  /* 0x0000001f1a00b986 */ /* 0x000fe2000c101112 */
[----:B------:R-:W-:-:S02]  /*c520*/  F2FP.SATFINITE.E5M2.F32.PACK_AB_MERGE_C R223, RZ, R223, RZ ;  /* 0x000000dfffdf723e */ /* 0x000fc400048060ff */
[C---:B------:R-:W-:Y:S01]  /*c530*/  ISETP.LT.OR P3, PT, R35.reuse, 0x9, !P0 ;  /* 0x000000092300780c */ /* 0x040fe20004761670 */
[----:B------:R-:W-:Y:S01]  /*c540*/  @!P4 STG.E.U8 desc[UR18][R26.64+0x1], R225 ;  /* 0x000001e11a00c986 */ /* 0x000fe2000c101112 */
[----:B------:R-:W-:-:S03]  /*c550*/  ISETP.LT.OR P4, PT, R35, 0xa, !P0 ;  /* 0x0000000a2300780c */ /* 0x000fc60004781670 */
[----:B------:R0:W-:Y:S01]  /*c560*/  @!P5 STG.E.U8 desc[UR18][R24.64+0x8], R29 ;  /* 0x0000081d1800d986 */ /* 0x0001e2000c101112 */
[----:B------:R-:W-:Y:S01]  /*c570*/  ISETP.LT.OR P5, PT, R35, 0x11, !P1 ;  /* 0x000000112300780c */ /* 0x000fe20004fa1670 */
[----:B------:R-:W-:Y:S01]  /*c580*/  FMUL R222, R222, UR20 ;  /* 0x00000014dede7c20 */ /* 0x000fe20008400000 */
[----:B------:R-:W-:Y:S01]  /*c590*/  FMUL R221, R221, UR20 ;  /* 0x00000014dddd7c20 */ /* 0x000fe20008400000 */
[----:B------:R-:W-:Y:S01]  /*c5a0*/  FMUL R220, R220, UR20 ;  /* 0x00000014dcdc7c20 */ /* 0x000fe20008400000 */
[----:B------:R-:W-:Y:S01]  /*c5b0*/  @!P6 STG.E.U8 desc[UR18][R24.64+0x9], R223 ;  /* 0x000009df1800e986 */ /* 0x000fe2000c101112 */
[----:B------:R-:W-:Y:S01]  /*c5c0*/  ISETP.LT.OR P6, PT, R35, 0x12, !P1 ;  /* 0x000000122300780c */ /* 0x000fe20004fc1670 */
[----:B------:R-:W-:Y:S01]  /*c5d0*/  FMUL R219, R219, UR20 ;  /* 0x00000014dbdb7c20 */ /* 0x000fe20008400000 */
[----:B------:R-:W-:Y:S01]  /*c5e0*/  F2FP.SATFINITE.E5M2.F32.PACK_AB_MERGE_C R33, RZ, R222, RZ ;  /* 0x000000deff21723e */ /* 0x000fe200048060ff */
[----:B--2---:R-:W2:Y:S01]  /*c5f0*/  LDL.LU R227, [R1+0x8] ;  /* 0x0000080001e37983 */ /* 0x004ea20000300800 */
[----:B------:R-:W-:-:S02]  /*c600*/  F2FP.SATFINITE.E5M2.F32.PACK_AB_MERGE_C R221, RZ, R221, RZ ;  /* 0x000000ddffdd723e */ /* 0x000fc400048060ff */
[----:B0-----:R-:W-:Y:S01]  /*c610*/  F2FP.SATFINITE.E5M2.F32.PACK_AB_MERGE_C R29, RZ, R220, RZ ;  /* 0x000000dcff1d723e */ /* 0x001fe200048060ff */
[----:B------:R-:W3:Y:S04]  /*c620*/  LDL.LU R226, [R1+0x4] ;  /* 0x0000040001e27983 */ /* 0x000ee80000300800 */
[----:B------:R-:W4:Y:S01]  /*c630*/  LDL.LU R224, [R1] ;  /* 0x0000000001e07983 */ /* 0x000f220000300800 */
[----:B------:R-:W-:-:S03]  /*c640*/  F2FP.SATFINITE.E5M2.F32.PACK_AB_MERGE_C R219, RZ, R219, RZ ;  /* 0x000000dbffdb723e */ /* 0x000fc600048060ff */
[----:B------:R-:W-:Y:S01]  /*c650*/  @!P3 STG.E.U8 desc[UR18][R26.64+0x8], R33 ;  /* 0x000008211a00b986 */ /* 0x000fe2000c101112 */
[----:B------:R-:W-:-:S03]  /*c660*/  ISETP.LT.OR P3, PT, R35, 0x11, !P0 ;  /* 0x000000112300780c */ /* 0x000fc60004761670 */
        /* <DEDUP_REMOVED lines=11> */
[----:B------:R-:W-:Y:S01]  /*c720*/  FMUL R214, R214, UR20 ;  /* 0x00000014d6d67c20 */ /* 0x000fe20008400000 */
[----:B------:R-:W-:Y:S01]  /*c730*/  F2FP.SATFINITE.E5M2.F32.PACK_AB_MERGE_C R217, RZ, R217, RZ ;  /* 0x000000d9ffd9723e */ /* 0x000fe200048060ff */
[----:B------:R-:W-:Y:S01]  /*c740*/  FMUL R213, R213, UR20 ;  /* 0x00000014d5d57c20 */ /* 0x000fe20008400000 */
[----:B0-----:R-:W-:Y:S01]  /*c750*/  F2FP.SATFINITE.E5M2.F32.PACK_AB_MERGE_C R29, RZ, R216, RZ ;  /* 0x000000d8ff1d723e */ /* 0x001fe200048060ff */
[----:B------:R-:W-:Y:S01]  /*c760*/  @!P3 STG.E.U8 desc[UR18][R26.64+0x10], R31 ;  /* 0x0000101f1a00b986 */ /* 0x000fe2000c101112 */
[----:B------:R-:W-:-:S02]  /*c770*/  F2FP.SATFINITE.E5M2.F32.PACK_AB_MERGE_C R215, RZ, R215, RZ ;  /* 0x000000d7ffd7723e */ /* 0x000fc400048060ff */
[C---:B------:R-:W-:Y:S01]  /*c780*/  ISETP.LT.OR P3, PT, R35.reuse, 0x19, !P0 ;  /* 0x000000192300780c */ /* 0x040fe20004761670 */
[----:B------:R-:W-:Y:S01]  /*c790*/  @!P4 STG.E.U8 desc[UR18][R26.64+0x11], R217 ;  /* 0x000011d91a00c986 */ /* 0x000fe2000c101112 */
[----:B------:R-:W-:-:S03]  /*c7a0*/  ISETP.LT.OR P4, PT, R35, 0x1a, !P0 ;  /* 0x0000001a2300780c */ /* 0x000fc60004781670 */
[----:B------:R0:W-:Y:S01]  /*c7b0*/  @!P5 STG.E.U8 desc[UR18][R24.64+0x18], R29 ;  /* 0x0000181d1800d986 */ /* 0x0001e2000c101112 */
[C---:B------:R-:W-:Y:S01]  /*c7c0*/  ISETP.LT.OR P5, PT, R35.reuse, 0x21, !P1 ;  /* 0x000000212300780c */ /* 0x040fe20004fa1670 */
[----:B------:R-:W-:Y:S02]  /*c7d0*/  FMUL R212, R212, UR20 ;  /* 0x00000014d4d47c20 */ /* 0x000fe40008400000 */
[----:B------:R-:W-:Y:S01]  /*c7e0*/  @!P6 STG.E.U8 desc[UR18][R24.64+0x19], R215 ;  /* 0x000019d71800e986 */ /* 0x000fe2000c101112 */
[----:B------:R-:W-:Y:S01]  /*c7f0*/  ISETP.LT.OR P6, PT, R35, 0x22, !P1 ;  /* 0x000000222300780c */ /* 0x000fe20004fc1670 */
[----:B------:R-:W-:Y:S01]  /*c800*/  FMUL R211, R211, UR20 ;  /* 0x00000014d3d37c20 */ /* 0x000fe20008400000 */
[----:B------:R-:W-:Y:S01]  /*c810*/  F2FP.SATFINITE.E5M2.F32.PACK_AB_MERGE_C R33, RZ, R214, RZ ;  /* 0x000000d6ff21723e */ /* 0x000fe200048060ff */
[----:B------:R-:W-:Y:S01]  /*c820*/  FMUL R210, R210, UR20 ;  /* 0x00000014d2d27c20 */ /* 0x000fe20008400000 */
[----:B------:R-:W-:Y:S01]  /*c830*/  F2FP.SATFINITE.E5M2.F32.PACK_AB_MERGE_C R213, RZ, R213, RZ ;  /* 0x000000d5ffd5723e */ /* 0x000fe200048060ff */
[----:B------:R-:W-:Y:S01]  /*c840*/  FMUL R209, R209, UR20 ;  /* 0x00000014d1d17c20 */ /* 0x000fe20008400000 */
        /* <DEDUP_REMOVED lines=8> */
[----:B------:R-:W-:-:S03]  /*c8d0*/  ISETP.LT.OR P5, PT, R35, 0x29, !P1 ;  /* 0x000000292300780c */ /* 0x000fc60004fa1670 */
        /* <DEDUP_REMOVED lines=240> */
[----:B------:R1:W-:Y:S01]  /*d7e0*/  @!P6 STG.E.U8 desc[UR18][R24.64+0x99], R23 ;  /* 0x000099171800e986 */ /* 0x0003e2000c101112 */
        /* <DEDUP_REMOVED lines=11> */
[----:B------:R0:W-:Y:S01]  /*d8a0*/  @!P4 STG.E.U8 desc[UR18][R26.64+0x99], R21 ;  /* 0x000099151a00c986 */ /* 0x0001e2000c101112 */
[----:B------:R-:W-:-:S03]  /*d8b0*/  ISETP.LT.OR P4, PT, R35, 0xa2, !P0 ;  /* 0x000000a22300780c */ /* 0x000fc60004781670 */
[----:B------:R-:W-:Y:S01]  /*d8c0*/  @!P5 STG.E.U8 desc[UR18][R24.64+0xa0], R29 ;  /* 0x0000a01d1800d986 */ /* 0x000fe2000c101112 */
[----:B------:R-:W-:-:S03]  /*d8d0*/  ISETP.LT.OR P5, PT, R35, 0xa9, !P1 ;  /* 0x000000a92300780c */ /* 0x000fc60004fa1670 */
[----:B------:R2:W-:Y:S01]  /*d8e0*/  @!P6 STG.E.U8 desc[UR18][R24.64+0xa1], R19 ;  /* 0x0000a1131800e986 */ /* 0x0005e2000c101112 */
[----:B------:R-:W-:Y:S01]  /*d8f0*/  ISETP.LT.OR P6, PT, R35, 0xaa, !P1 ;  /* 0x000000aa2300780c */ /* 0x000fe20004fc1670 */
[----:B------:R-:W-:Y:S01]  /*d900*/  FMUL R15, R15, UR20 ;  /* 0x000000140f0f7c20 */ /* 0x000fe20008400000 */
[----:B-1----:R-:W-:Y:S01]  /*d910*/  F2FP.SATFINITE.E5M2.F32.PACK_AB_MERGE_C R23, RZ, R18, RZ ;  /* 0x00000012ff17723e */ /* 0x002fe200048060ff */
[----:B------:R-:W-:Y:S01]  /*d920*/  FMUL R14, R14, UR20 ;  /* 0x000000140e0e7c20 */ /* 0x000fe20008400000 */
[----:B------:R-:W-:Y:S01]  /*d930*/  F2FP.SATFINITE.E5M2.F32.PACK_AB_MERGE_C R17, RZ, R17, RZ ;  /* 0x00000011ff11723e */ /* 0x000fe200048060ff */
[----:B------:R-:W-:Y:S01]  /*d940*/  FMUL R13, R13, UR20 ;  /* 0x000000140d0d7c20 */ /* 0x000fe20008400000 */
[----:B0-----:R-:W-:Y:S01]  /*d950*/  F2FP.SATFINITE.E5M2.F32.PACK_AB_MERGE_C R21, RZ, R16, RZ ;  /* 0x00000010ff15723e */ /* 0x001fe200048060ff */
[----:B------:R-:W-:Y:S01]  /*d960*/  @!P3 STG.E.U8 desc[UR18][R26.64+0xa0], R23 ;  /* 0x0000a0171a00b986 */ /* 0x000fe2000c101112 */
[----:B------:R-:W-:Y:S02]  /*d970*/  F2FP.SATFINITE.E5M2.F32.PACK_AB_MERGE_C R15, RZ, R15, RZ ;  /* 0x0000000fff0f723e */ /* 0x000fe400048060ff */
[C---:B------:R-:W-:Y:S01]  /*d980*/  ISETP.LT.OR P3, PT, R35.reuse, 0xa9, !P0 ;  /* 0x000000a92300780c */ /* 0x040fe20004761670 */
[----:B------:R-:W-:Y:S01]  /*d990*/  @!P4 STG.E.U8 desc[UR18][R26.64+0xa1], R17 ;  /* 0x0000a1111a00c986 */ /* 0x000fe2000c101112 */
[----:B------:R-:W-:-:S03]  /*d9a0*/  ISETP.LT.OR P4, PT, R35, 0xaa, !P0 ;  /* 0x000000aa2300780c */ /* 0x000fc60004781670 */
[----:B------:R-:W-:Y:S01]  /*d9b0*/  @!P5 STG.E.U8 desc[UR18][R24.64+0xa8], R21 ;  /* 0x0000a8151800d986 */ /* 0x000fe2000c101112 */
[C---:B------:R-:W-:Y:S01]  /*d9c0*/  ISETP.LT.OR P5, PT, R35.reuse, 0xb1, !P1 ;  /* 0x000000b12300780c */ /* 0x040fe20004fa1670 */
[----:B------:R-:W-:Y:S02]  /*d9d0*/  FMUL R12, R12, UR20 ;  /* 0x000000140c0c7c20 */ /* 0x000fe40008400000 */
[----:B------:R0:W-:Y:S01]  /*d9e0*/  @!P6 STG.E.U8 desc[UR18][R24.64+0xa9], R15 ;  /* 0x0000a90f1800e986 */ /* 0x0001e2000c101112 */
[----:B------:R-:W-:Y:S01]  /*d9f0*/  ISETP.LT.OR P6, PT, R35, 0xb2, !P1 ;  /* 0x000000b22300780c */ /* 0x000fe20004fc1670 */
[----:B------:R-:W-:Y:S01]  /*da00*/  FMUL R11, R11, UR20 ;  /* 0x000000140b0b7c20 */ /* 0x000fe20008400000 */
[----:B--2---:R-:W-:Y:S01]  /*da10*/  F2FP.SATFINITE.E5M2.F32.PACK_AB_MERGE_C R19, RZ, R14, RZ ;  /* 0x0000000eff13723e */ /* 0x004fe200048060ff */
[----:B------:R-:W2:Y:S01]  /*da20*/  LDL.LU R223, [R1+0x18] ;  /* 0x0000180001df7983 */ /* 0x000ea20000300800 */
[----:B------:R-:W-:Y:S02]  /*da30*/  F2FP.SATFINITE.E5M2.F32.PACK_AB_MERGE_C R13, RZ, R13, RZ ;  /* 0x0000000dff0d723e */ /* 0x000fe400048060ff */
[----:B------:R-:W-:Y:S01]  /*da40*/  F2FP.SATFINITE.E5M2.F32.PACK_AB_MERGE_C R11, RZ, R11, RZ ;  /* 0x0000000bff0b723e */ /* 0x000fe200048060ff */
[----:B------:R-:W-:Y:S01]  /*da50*/  @!P3 STG.E.U8 desc[UR18][R26.64+0xa8], R19 ;  /* 0x0000a8131a00b986 */ /* 0x000fe2000c101112 */
[----:B0-----:R-:W-:-:S03]  /*da60*/  F2FP.SATFINITE.E5M2.F32.PACK_AB_MERGE_C R15, RZ, R12, RZ ;  /* 0x0000000cff0f723e */ /* 0x001fc600048060ff */
[----:B------:R0:W-:Y:S01]  /*da70*/  @!P4 STG.E.U8 desc[UR18][R26.64+0xa9], R13 ;  /* 0x0000a90d1a00c986 */ /* 0x0001e2000c101112 */
[C---:B------:R-:W-:Y:S02]  /*da80*/  ISETP.LT.OR P3, PT, R35.reuse, 0xb1, !P0 ;  /* 0x000000b12300780c */ /* 0x040fe40004761670 */
[C---:B------:R-:W-:Y:S01]  /*da90*/  ISETP.LT.OR P4, PT, R35.reuse, 0xb2, !P0 ;  /* 0x000000b22300780c */ /* 0x040fe20004781670 */
[----:B------:R-:W-:Y:S01]  /*daa0*/  @!P5 STG.E.U8 desc[UR18][R24.64+0xb0], R15 ;  /* 0x0000b00f1800d986 */ /* 0x000fe2000c101112 */
[----:B------:R-:W-:Y:S01]  /*dab0*/  ISETP.LT.OR P5, PT, R35, 0xb9, !P1 ;  /* 0x000000b92300780c */ /* 0x000fe20004fa1670 */
[----:B------:R-:W-:Y:S01]  /*dac0*/  FMUL R10, R10, UR20 ;  /* 0x000000140a0a7c20 */ /* 0x000fe20008400000 */
[----:B------:R-:W-:Y:S01]  /*dad0*/  FMUL R9, R9, UR20 ;  /* 0x0000001409097c20 */ /* 0x000fe20008400000 */
[----:B------:R-:W2:Y:S01]  /*dae0*/  LDL.LU R222, [R1+0x14] ;  /* 0x0000140001de7983 */ /* 0x000ea20000300800 */
[----:B------:R-:W-:-:S03]  /*daf0*/  FMUL R8, R8, UR20 ;  /* 0x0000001408087c20 */ /* 0x000fc60008400000 */
[----:B------:R-:W2:Y:S01]  /*db00*/  LDL.LU R220, [R1+0x10] ;  /* 0x0000100001dc7983 */ /* 0x000ea20000300800 */
[----:B------:R-:W-:-:S03]  /*db10*/  F2FP.SATFINITE.E5M2.F32.PACK_AB_MERGE_C R17, RZ, R10, RZ ;  /* 0x0000000aff11723e */ /* 0x000fc600048060ff */
[----:B------:R-:W2:Y:S01]  /*db20*/  LDL.LU R221, [R1+0xc] ;  /* 0x00000c0001dd7983 */ /* 0x000ea20000300800 */
[----:B------:R-:W-:Y:S01]  /*db30*/  F2FP.SATFINITE.E5M2.F32.PACK_AB_MERGE_C R9, RZ, R9, RZ ;  /* 0x00000009ff09723e */ /* 0x000fe200048060ff */
[----:B------:R-:W-:Y:S01]  /*db40*/  FMUL R7, R7, UR20 ;  /* 0x0000001407077c20 */ /* 0x000fe20008400000 */
[----:B0-----:R-:W-:Y:S01]  /*db50*/  F2FP.SATFINITE.E5M2.F32.PACK_AB_MERGE_C R13, RZ, R8, RZ ;  /* 0x00000008ff0d723e */ /* 0x001fe200048060ff */
[----:B------:R0:W-:Y:S01]  /*db60*/  @!P6 STG.E.U8 desc[UR18][R24.64+0xb1], R11 ;  /* 0x0000b10b1800e986 */ /* 0x0001e2000c101112 */
[----:B------:R-:W-:Y:S01]  /*db70*/  ISETP.LT.OR P6, PT, R35, 0xba, !P1 ;  /* 0x000000ba2300780c */ /* 0x000fe20004fc1670 */
[----:B-----5:R-:W-:Y:S01]  /*db80*/  FMUL R2, R2, UR20 ;  /* 0x0000001402027c20 */ /* 0x020fe20008400000 */
[----:B------:R-:W-:Y:S01]  /*db90*/  F2FP.SATFINITE.E5M2.F32.PACK_AB_MERGE_C R7, RZ, R7, RZ ;  /* 0x00000007ff07723e */ /* 0x000fe200048060ff */
[----:B------:R-:W-:Y:S01]  /*dba0*/  @!P3 STG.E.U8 desc[UR18][R26.64+0xb0], R17 ;  /* 0x0000b0111a00b986 */ /* 0x000fe2000c101112 */
[----:B------:R-:W-:Y:S01]  /*dbb0*/  FMUL R3, R3, UR20 ;  /* 0x0000001403037c20 */ /* 0x000fe20008400000 */
[----:B------:R-:W-:Y:S01]  /*dbc0*/  FMUL R4, R4, UR20 ;  /* 0x0000001404047c20 */ /* 0x000fe20008400000 */
[C---:B------:R-:W-:Y:S01]  /*dbd0*/  ISETP.LT.OR P3, PT, R35.reuse, 0xb9, !P0 ;  /* 0x000000b92300780c */ /* 0x040fe20004761670 */
[----:B------:R1:W-:Y:S01]  /*dbe0*/  @!P4 STG.E.U8 desc[UR18][R26.64+0xb1], R9 ;  /* 0x0000b1091a00c986 */ /* 0x0003e2000c101112 */
[----:B------:R-:W-:Y:S01]  /*dbf0*/  ISETP.LT.OR P4, PT, R35, 0xba, !P0 ;  /* 0x000000ba2300780c */ /* 0x000fe20004781670 */
[----:B------:R-:W-:Y:S01]  /*dc00*/  FMUL R6, R6, UR20 ;  /* 0x0000001406067c20 */ /* 0x000fe20008400000 */
[----:B------:R-:W-:Y:S01]  /*dc10*/  FMUL R5, R5, UR20 ;  /* 0x0000001405057c20 */ /* 0x000fe20008400000 */
[----:B------:R3:W-:Y:S01]  /*dc20*/  @!P5 STG.E.U8 desc[UR18][R24.64+0xb8], R13 ;  /* 0x0000b80d1800d986 */ /* 0x0007e2000c101112 */
[----:B------:R-:W-:Y:S01]  /*dc30*/  ISETP.LT.OR P5, PT, R35, 0xc1, !P1 ;  /* 0x000000c12300780c */ /* 0x000fe20004fa1670 */
[----:B------:R-:W-:Y:S01]  /*dc40*/  FMUL R0, R0, UR20 ;  /* 0x0000001400007c20 */ /* 0x000fe20008400000 */
[----:B0-----:R-:W-:Y:S01]  /*dc50*/  F2FP.SATFINITE.E5M2.F32.PACK_AB_MERGE_C R11, RZ, R6, RZ ;  /* 0x00000006ff0b723e */ /* 0x001fe200048060ff */
[----:B------:R-:W2:Y:S01]  /*dc60*/  LDL.LU R225, [R1+0x1c] ;  /* 0x00001c0001e17983 */ /* 0x000ea20000300800 */
[----:B------:R-:W-:-:S03]  /*dc70*/  F2FP.SATFINITE.E5M2.F32.PACK_AB_MERGE_C R5, RZ, R5, RZ ;  /* 0x00000005ff05723e */ /* 0x000fc600048060ff */
[----:B------:R0:W-:Y:S01]  /*dc80*/  @!P6 STG.E.U8 desc[UR18][R24.64+0xb9], R7 ;  /* 0x0000b9071800e986 */ /* 0x0001e2000c101112 */
[----:B-1----:R-:W-:Y:S01]  /*dc90*/  F2FP.SATFINITE.E5M2.F32.PACK_AB_MERGE_C R9, RZ, R4, RZ ;  /* 0x00000004ff09723e */ /* 0x002fe200048060ff */
[----:B------:R-:W-:Y:S01]  /*dca0*/  FMUL R4, R227, UR20 ;  /* 0x00000014e3047c20 */ /* 0x000fe20008400000 */
[C---:B------:R-:W-:Y:S01]  /*dcb0*/  ISETP.LT.OR P6, PT, R35.reuse, 0xc2, !P1 ;  /* 0x000000c22300780c */ /* 0x040fe20004fc1670 */
[----:B------:R-:W-:Y:S01]  /*dcc0*/  @!P3 STG.E.U8 desc[UR18][R26.64+0xb8], R11 ;  /* 0x0000b80b1a00b986 */ /* 0x000fe2000c101112 */
[----:B---3--:R-:W-:Y:S01]  /*dcd0*/  F2FP.SATFINITE.E5M2.F32.PACK_AB_MERGE_C R13, RZ, R2, RZ ;  /* 0x00000002ff0d723e */ /* 0x008fe200048060ff */
[----:B----4-:R-:W-:Y:S01]  /*dce0*/  FMUL R2, R224, UR20 ;  /* 0x00000014e0027c20 */ /* 0x010fe20008400000 */
[----:B------:R-:W-:Y:S01]  /*dcf0*/  ISETP.LT.OR P3, PT, R35, 0xc1, !P0 ;  /* 0x000000c12300780c */ /* 0x000fe20004761670 */
[----:B------:R-:W3:Y:S01]  /*dd00*/  LDL.LU R224, [R1+0x20] ;  /* 0x0000200001e07983 */ /* 0x000ee20000300800 */
[----:B0-----:R-:W-:Y:S01]  /*dd10*/  F2FP.SATFINITE.E5M2.F32.PACK_AB_MERGE_C R7, RZ, R3, RZ ;  /* 0x00000003ff07723e */ /* 0x001fe200048060ff */
[----:B------:R-:W-:-:S02]  /*dd20*/  FMUL R3, R226, UR20 ;  /* 0x00000014e2037c20 */ /* 0x000fc40008400000 */
[----:B------:R0:W-:Y:S01]  /*dd30*/  @!P4 STG.E.U8 desc[UR18][R26.64+0xb9], R5 ;  /* 0x0000b9051a00c986 */ /* 0x0001e2000c101112 */
[----:B------:R-:W-:-:S03]  /*dd40*/  ISETP.LT.OR P4, PT, R35, 0xc2, !P0 ;  /* 0x000000c22300780c */ /* 0x000fc60004781670 */
[----:B------:R-:W4:Y:S04]  /*dd50*/  LDL.LU R226, [R1+0x24] ;  /* 0x0000240001e27983 */ /* 0x000f280000300800 */
[----:B------:R-:W4:Y:S04]  /*dd60*/  LDL.LU R227, [R1+0x28] ;  /* 0x0000280001e37983 */ /* 0x000f280000300800 */
[----:B------:R-:W-:Y:S01]  /*dd70*/  @!P5 STG.E.U8 desc[UR18][R24.64+0xc0], R9 ;  /* 0x0000c0091800d986 */ /* 0x000fe2000c101112 */
[C---:B------:R-:W-:Y:S02]  /*dd80*/  ISETP.LT.OR P5, PT, R35.reuse, 0xc9, !P1 ;  /* 0x000000c92300780c */ /* 0x040fe40004fa1670 */
[----:B0-----:R-:W-:Y:S01]  /*dd90*/  F2FP.SATFINITE.E5M2.F32.PACK_AB_MERGE_C R5, RZ, R0, RZ ;  /* 0x00000000ff05723e */ /* 0x001fe200048060ff */
[----:B------:R0:W-:Y:S01]  /*dda0*/  @!P6 STG.E.U8 desc[UR18][R24.64+0xc1], R7 ;  /* 0x0000c1071800e986 */ /* 0x0001e2000c101112 */
[----:B------:R-:W-:-:S03]  /*ddb0*/  ISETP.LT.OR P6, PT, R35, 0xca, !P1 ;  /* 0x000000ca2300780c */ /* 0x000fc60004fc1670 */
[----:B------:R-:W-:Y:S01]  /*ddc0*/  @!P3 STG.E.U8 desc[UR18][R26.64+0xc0], R13 ;  /* 0x0000c00d1a00b986 */ /* 0x000fe2000c101112 */
[----:B------:R-:W-:-:S03]  /*ddd0*/  ISETP.LT.OR P3, PT, R35, 0xc9, !P0 ;  /* 0x000000c92300780c */ /* 0x000fc60004761670 */
[----:B------:R1:W-:Y:S01]  /*dde0*/  @!P4 STG.E.U8 desc[UR18][R26.64+0xc1], R5 ;  /* 0x0000c1051a00c986 */ /* 0x0003e2000c101112 */
[----:B0-----:R-:W-:Y:S02]  /*ddf0*/  F2FP.SATFINITE.E5M2.F32.PACK_AB_MERGE_C R7, RZ, R2, RZ ;  /* 0x00000002ff07723e */ /* 0x001fe400048060ff */
[----:B------:R-:W-:-:S03]  /*de00*/  ISETP.LT.OR P4, PT, R35, 0xca, !P0 ;  /* 0x000000ca2300780c */ /* 0x000fc60004781670 */
[----:B------:R0:W-:Y:S01]  /*de10*/  @!P5 STG.E.U8 desc[UR18][R24.64+0xc8], R7 ;  /* 0x0000c8071800d986 */ /* 0x0001e2000c101112 */
[----:B------:R-:W-:Y:S02]  /*de20*/  ISETP.LT.OR P5, PT, R35, 0xd1, !P1 ;  /* 0x000000d12300780c */ /* 0x000fe40004fa1670 */
[----:B------:R-:W-:Y:S02]  /*de30*/  F2FP.SATFINITE.E5M2.F32.PACK_AB_MERGE_C R9, RZ, R3, RZ ;  /* 0x00000003ff09723e */ /* 0x000fe400048060ff */
[----:B------:R-:W-:-:S03]  /*de40*/  F2FP.SATFINITE.E5M2.F32.PACK_AB_MERGE_C R11, RZ, R4, RZ ;  /* 0x00000004ff0b723e */ /* 0x000fc600048060ff */
[----:B------:R0:W-:Y:S04]  /*de50*/  @!P6 STG.E.U8 desc[UR18][R24.64+0xc9], R9 ;  /* 0x0000c9091800e986 */ /* 0x0001e8000c101112 */
[----:B------:R-:W-:Y:S01]  /*de60*/  @!P3 STG.E.U8 desc[UR18][R26.64+0xc8], R11 ;  /* 0x0000c80b1a00b986 */ /* 0x000fe2000c101112 */
[----:B--2---:R-:W-:Y:S01]  /*de70*/  FMUL R2, R220, UR20 ;  /* 0x00000014dc027c20 */ /* 0x004fe20008400000 */
[----:B------:R-:W-:Y:S02]  /*de80*/  FMUL R0, R221, UR20 ;  /* 0x00000014dd007c20 */ /* 0x000fe40008400000 */
[----:B------:R-:W2:Y:S03]  /*de90*/  LDL.LU R221, [R1+0x2c] ;  /* 0x00002c0001dd7983 */ /* 0x000ea60000300800 */
[----:B-1----:R-:W-:Y:S01]  /*dea0*/  F2FP.SATFINITE.E5M2.F32.PACK_AB_MERGE_C R5, RZ, R0, RZ ;  /* 0x00000000ff05723e */ /* 0x002fe200048060ff */
[----:B------:R-:W2:Y:S01]  /*deb0*/  LDL.LU R220, [R1+0x30] ;  /* 0x0000300001dc7983 */ /* 0x000ea20000300800 */
[----:B------:R-:W-:Y:S01]  /*dec0*/  FMUL R0, R223, UR20 ;  /* 0x00000014df007c20 */ /* 0x000fe20008400000 */
[----:B------:R-:W-:Y:S01]  /*ded0*/  FMUL R3, R222, UR20 ;  /* 0x00000014de037c20 */ /* 0x000fe20008400000 */
[----:B0-----:R-:W-:Y:S01]  /*dee0*/  F2FP.SATFINITE.E5M2.F32.PACK_AB_MERGE_C R7, RZ, R2, RZ ;  /* 0x00000002ff07723e */ /* 0x001fe200048060ff */
[----:B------:R-:W2:Y:S02]  /*def0*/  LDL.LU R222, [R1+0x34] ;  /* 0x0000340001de7983 */ /* 0x000ea40000300800 */
[----:B------:R-:W-:-:S02]  /*df00*/  F2FP.SATFINITE.E5M2.F32.PACK_AB_MERGE_C R13, RZ, R0, RZ ;  /* 0x00000000ff0d723e */ /* 0x000fc400048060ff */
[----:B------:R-:W2:Y:S01]  /*df10*/  LDL.LU R223, [R1+0x38] ;  /* 0x0000380001df7983 */ /* 0x000ea20000300800 */
[----:B------:R-:W-:Y:S01]  /*df20*/  F2FP.SATFINITE.E5M2.F32.PACK_AB_MERGE_C R9, RZ, R3, RZ ;  /* 0x00000003ff09723e */ /* 0x000fe200048060ff */
[----:B------:R-:W-:Y:S02]  /*df30*/  FMUL R2, R225, UR20 ;  /* 0x00000014e1027c20 */ /* 0x000fe40008400000 */
[----:B------:R-:W2:Y:S04]  /*df40*/  LDL.LU R225, [R1+0x3c] ;  /* 0x00003c0001e17983 */ /* 0x000ea80000300800 */
[----:B------:R-:W-:Y:S01]  /*df50*/  @!P4 STG.E.U8 desc[UR18][R26.64+0xc9], R5 ;  /* 0x0000c9051a00c986 */ /* 0x000fe2000c101112 */
[----:B---3--:R-:W-:-:S03]  /*df60*/  FMUL R0, R224, UR20 ;  /* 0x00000014e0007c20 */ /* 0x008fc60008400000 */
[----:B------:R0:W-:Y:S04]  /*df70*/  @!P5 STG.E.U8 desc[UR18][R24.64+0xd0], R7 ;  /* 0x0000d0071800d986 */ /* 0x0001e8000c101112 */
[----:B------:R-:W3:Y:S01]  /*df80*/  LDL.LU R224, [R1+0x40] ;  /* 0x0000400001e07983 */ /* 0x000ee20000300800 */
[----:B----4-:R-:W-:-:S03]  /*df90*/  FMUL R3, R226, UR20 ;  /* 0x00000014e2037c20 */ /* 0x010fc60008400000 */
[----:B------:R-:W4:Y:S01]  /*dfa0*/  LDL.LU R226, [R1+0x44] ;  /* 0x0000440001e27983 */ /* 0x000f220000300800 */
[----:B0-----:R-:W-:Y:S01]  /*dfb0*/  F2FP.SATFINITE.E5M2.F32.PACK_AB_MERGE_C R7, RZ, R0, RZ ;  /* 0x00000000ff07723e */ /* 0x001fe200048060ff */
[----:B------:R-:W-:Y:S02]  /*dfc0*/  FMUL R0, R227, UR20 ;  /* 0x00000014e3007c20 */ /* 0x000fe40008400000 */
[----:B------:R-:W4:Y:S01]  /*dfd0*/  LDL.LU R227, [R1+0x48] ;  /* 0x0000480001e37983 */ /* 0x000f220000300800 */
[C---:B------:R-:W-:Y:S02]  /*dfe0*/  ISETP.LT.OR P6, PT, R35.reuse, 0xd2, !P1 ;  /* 0x000000d22300780c */ /* 0x040fe40004fc1670 */
[C---:B------:R-:W-:Y:S01]  /*dff0*/  ISETP.LT.OR P4, PT, R35.reuse, 0xd2, !P0 ;  /* 0x000000d22300780c */ /* 0x040fe20004781670 */
[----:B------:R-:W4:Y:S01]  /*e000*/  LDL.LU R219, [R1+0x4c] ;  /* 0x00004c0001db7983 */ /* 0x000f220000300800 */
[----:B------:R-:W-:Y:S02]  /*e010*/  F2FP.SATFINITE.E5M2.F32.PACK_AB_MERGE_C R5, RZ, R2, RZ ;  /* 0x00000002ff05723e */ /* 0x000fe400048060ff */
[----:B------:R-:W-:-:S02]  /*e020*/  ISETP.LT.OR P3, PT, R35, 0xd1, !P0 ;  /* 0x000000d12300780c */ /* 0x000fc40004761670 */
[----:B------:R-:W-:Y:S02]  /*e030*/  ISETP.LT.OR P5, PT, R35, 0xd9, !P1 ;  /* 0x000000d92300780c */ /* 0x000fe40004fa1670 */
[----:B------:R-:W-:-:S03]  /*e040*/  F2FP.SATFINITE.E5M2.F32.PACK_AB_MERGE_C R11, RZ, R0, RZ ;  /* 0x00000000ff0b723e */ /* 0x000fc600048060ff */
[----:B------:R0:W-:Y:S01]  /*e050*/  @!P6 STG.E.U8 desc[UR18][R24.64+0xd1], R9 ;  /* 0x0000d1091800e986 */ /* 0x0001e2000c101112 */
[----:B------:R-:W-:-:S03]  /*e060*/  ISETP.LT.OR P6, PT, R35, 0xda, !P1 ;  /* 0x000000da2300780c */ /* 0x000fc60004fc1670 */
[----:B------:R1:W-:Y:S01]  /*e070*/  @!P4 STG.E.U8 desc[UR18][R26.64+0xd1], R5 ;  /* 0x0000d1051a00c986 */ /* 0x0003e2000c101112 */
[----:B------:R-:W-:-:S03]  /*e080*/  ISETP.LT.OR P4, PT, R35, 0xda, !P0 ;  /* 0x000000da2300780c */ /* 0x000fc60004781670 */
[----:B------:R-:W-:Y:S01]  /*e090*/  @!P3 STG.E.U8 desc[UR18][R26.64+0xd0], R13 ;  /* 0x0000d00d1a00b986 */ /* 0x000fe2000c101112 */
[----:B0-----:R-:W-:-:S03]  /*e0a0*/  F2FP.SATFINITE.E5M2.F32.PACK_AB_MERGE_C R9, RZ, R3, RZ ;  /* 0x00000003ff09723e */ /* 0x001fc600048060ff */
[----:B------:R0:W-:Y:S04]  /*e0b0*/  @!P5 STG.E.U8 desc[UR18][R24.64+0xd8], R7 ;  /* 0x0000d8071800d986 */ /* 0x0001e8000c101112 */
[----:B------:R0:W-:Y:S01]  /*e0c0*/  @!P6 STG.E.U8 desc[UR18][R24.64+0xd9], R9 ;  /* 0x0000d9091800e986 */ /* 0x0001e2000c101112 */
[----:B--2---:R-:W-:-:S03]  /*e0d0*/  FMUL R0, R221, UR20 ;  /* 0x00000014dd007c20 */ /* 0x004fc60008400000 */
[----:B------:R-:W2:Y:S01]  /*e0e0*/  LDL.LU R221, [R1+0x50] ;  /* 0x0000500001dd7983 */ /* 0x000ea20000300800 */
[----:B------:R-:W-:-:S03]  /*e0f0*/  FMUL R2, R220, UR20 ;  /* 0x00000014dc027c20 */ /* 0x000fc60008400000 */
[----:B------:R-:W2:Y:S01]  /*e100*/  LDL.LU R220, [R1+0x54] ;  /* 0x0000540001dc7983 */ /* 0x000ea20000300800 */
[----:B-1----:R-:W-:Y:S01]  /*e110*/  F2FP.SATFINITE.E5M2.F32.PACK_AB_MERGE_C R5, RZ, R0, RZ ;  /* 0x00000000ff05723e */ /* 0x002fe200048060ff */
[----:B------:R-:W-:Y:S02]  /*e120*/  FMUL R3, R222, UR20 ;  /* 0x00000014de037c20 */ /* 0x000fe40008400000 */
[----:B------:R-:W2:Y:S01]  /*e130*/  LDL.LU R222, [R1+0x58] ;  /* 0x0000580001de7983 */ /* 0x000ea20000300800 */
[----:B0-----:R-:W-:Y:S01]  /*e140*/  F2FP.SATFINITE.E5M2.F32.PACK_AB_MERGE_C R7, RZ, R2, RZ ;  /* 0x00000002ff07723e */ /* 0x001fe200048060ff */
[----:B------:R-:W-:Y:S01]  /*e150*/  FMUL R4, R223, UR20 ;  /* 0x00000014df047c20 */ /* 0x000fe20008400000 */
[----:B------:R-:W-:Y:S01]  /*e160*/  F2FP.SATFINITE.E5M2.F32.PACK_AB_MERGE_C R9, RZ, R3, RZ ;  /* 0x00000003ff09723e */ /* 0x000fe200048060ff */
[----:B------:R-:W2:Y:S01]  /*e170*/  LDL.LU R223, [R1+0x5c] ;  /* 0x00005c0001df7983 */ /* 0x000ea20000300800 */
[----:B------:R-:W-:-:S03]  /*e180*/  FMUL R0, R225, UR20 ;  /* 0x00000014e1007c20 */ /* 0x000fc60008400000 */
[----:B------:R0:W-:Y:S04]  /*e190*/  @!P4 STG.E.U8 desc[UR18][R26.64+0xd9], R5 ;  /* 0x0000d9051a00c986 */ /* 0x0001e8000c101112 */
[----:B------:R-:W2:Y:S01]  /*e1a0*/  LDL.LU R225, [R1+0x60] ;  /* 0x0000600001e17983 */ /* 0x000ea20000300800 */
[----:B0-----:R-:W-:Y:S01]  /*e1b0*/  F2FP.SATFINITE.E5M2.F32.PACK_AB_MERGE_C R5, RZ, R0, RZ ;  /* 0x00000000ff05723e */ /* 0x001fe200048060ff */
[----:B---3--:R-:W-:Y:S02]  /*e1c0*/  FMUL R2, R224, UR20 ;  /* 0x00000014e0027c20 */ /* 0x008fe40008400000 */
[----:B------:R-:W3:Y:S01]  /*e1d0*/  LDL.LU R224, [R1+0x64] ;  /* 0x0000640001e07983 */ /* 0x000ee20000300800 */
[----:B----4-:R-:W-:-:S03]  /*e1e0*/  FMUL R3, R226, UR20 ;  /* 0x00000014e2037c20 */ /* 0x010fc60008400000 */
[----:B------:R-:W4:Y:S01]  /*e1f0*/  LDL.LU R226, [R1+0x68] ;  /* 0x0000680001e27983 */ /* 0x000f220000300800 */
[----:B------:R-:W-:-:S03]  /*e200*/  FMUL R0, R227, UR20 ;  /* 0x00000014e3007c20 */ /* 0x000fc60008400000 */
[----:B------:R-:W4:Y:S01]  /*e210*/  LDL.LU R227, [R1+0x6c] ;  /* 0x00006c0001e37983 */ /* 0x000f220000300800 */
[C---:B------:R-:W-:Y:S02]  /*e220*/  ISETP.LT.OR P3, PT, R35.reuse, 0xd9, !P0 ;  /* 0x000000d92300780c */ /* 0x040fe40004761670 */
[C---:B------:R-:W-:Y:S02]  /*e230*/  ISETP.LT.OR P5, PT, R35.reuse, 0xe1, !P1 ;  /* 0x000000e12300780c */ /* 0x040fe40004fa1670 */
[C---:B------:R-:W-:Y:S02]  /*e240*/  ISETP.LT.OR P6, PT, R35.reuse, 0xe2, !P1 ;  /* 0x000000e22300780c */ /* 0x040fe40004fc1670 */
[----:B------:R-:W-:-:S07]  /*e250*/  ISETP.LT.OR P4, PT, R35, 0xe2, !P0 ;  /* 0x000000e22300780c */ /* 0x000fce0004781670 */
[----:B------:R-:W-:Y:S01]  /*e260*/  @!P3 STG.E.U8 desc[UR18][R26.64+0xd8], R11 ;  /* 0x0000d80b1a00b986 */ /* 0x000fe2000c101112 */
[----:B------:R-:W-:-:S03]  /*e270*/  ISETP.LT.OR P3, PT, R35, 0xe1, !P0 ;  /* 0x000000e12300780c */ /* 0x000fc60004761670 */
[----:B------:R0:W-:Y:S01]  /*e280*/  @!P5 STG.E.U8 desc[UR18][R24.64+0xe0], R7 ;  /* 0x0000e0071800d986 */ /* 0x0001e2000c101112 */
[----:B------:R-:W-:-:S03]  /*e290*/  ISETP.LT.OR P5, PT, R35, 0xe9, !P1 ;  /* 0x000000e92300780c */ /* 0x000fc60004fa1670 */
[----:B------:R1:W-:Y:S01]  /*e2a0*/  @!P6 STG.E.U8 desc[UR18][R24.64+0xe1], R9 ;  /* 0x0000e1091800e986 */ /* 0x0003e2000c101112 */
[----:B------:R-:W-:Y:S02]  /*e2b0*/  ISETP.LT.OR P6, PT, R35, 0xea, !P1 ;  /* 0x000000ea2300780c */ /* 0x000fe40004fc1670 */
[----:B------:R-:W-:Y:S01]  /*e2c0*/  F2FP.SATFINITE.E5M2.F32.PACK_AB_MERGE_C R13, RZ, R4, RZ ;  /* 0x00000004ff0d723e */ /* 0x000fe200048060ff */
[----:B------:R1:W-:Y:S01]  /*e2d0*/  @!P4 STG.E.U8 desc[UR18][R26.64+0xe1], R5 ;  /* 0x0000e1051a00c986 */ /* 0x0003e2000c101112 */
[----:B0-----:R-:W-:-:S03]  /*e2e0*/  F2FP.SATFINITE.E5M2.F32.PACK_AB_MERGE_C R7, RZ, R2, RZ ;  /* 0x00000002ff07723e */ /* 0x001fc600048060ff */
[----:B------:R-:W-:Y:S01]  /*e2f0*/  @!P3 STG.E.U8 desc[UR18][R26.64+0xe0], R13 ;  /* 0x0000e00d1a00b986 */ /* 0x000fe2000c101112 */
[----:B-1----:R-:W-:-:S03]  /*e300*/  F2FP.SATFINITE.E5M2.F32.PACK_AB_MERGE_C R9, RZ, R3, RZ ;  /* 0x00000003ff09723e */ /* 0x002fc600048060ff */
[----:B------:R0:W-:Y:S01]  /*e310*/  @!P5 STG.E.U8 desc[UR18][R24.64+0xe8], R7 ;  /* 0x0000e8071800d986 */ /* 0x0001e2000c101112 */
[C---:B------:R-:W-:Y:S02]  /*e320*/  ISETP.LT.OR P3, PT, R35.reuse, 0xe9, !P0 ;  /* 0x000000e92300780c */ /* 0x040fe40004761670 */
[C---:B------:R-:W-:Y:S01]  /*e330*/  ISETP.LT.OR P4, PT, R35.reuse, 0xea, !P0 ;  /* 0x000000ea2300780c */ /* 0x040fe20004781670 */
[----:B------:R1:W-:Y:S01]  /*e340*/  @!P6 STG.E.U8 desc[UR18][R24.64+0xe9], R9 ;  /* 0x0000e9091800e986 */ /* 0x0003e2000c101112 */
[----:B------:R-:W-:Y:S01]  /*e350*/  ISETP.LT.OR P5, PT, R35, 0xf1, !P1 ;  /* 0x000000f12300780c */ /* 0x000fe20004fa1670 */
[----:B------:R-:W-:Y:S01]  /*e360*/  FMUL R2, R219, UR20 ;  /* 0x00000014db027c20 */ /* 0x000fe20008400000 */
[----:B------:R-:W-:Y:S02]  /*e370*/  ISETP.LT.OR P6, PT, R35, 0xf2, !P1 ;  /* 0x000000f22300780c */ /* 0x000fe40004fc1670 */
[----:B------:R-:W-:Y:S02]  /*e380*/  F2FP.SATFINITE.E5M2.F32.PACK_AB_MERGE_C R11, RZ, R0, RZ ;  /* 0x00000000ff0b723e */ /* 0x000fe400048060ff */
[----:B------:R-:W-:-:S03]  /*e390*/  F2FP.SATFINITE.E5M2.F32.PACK_AB_MERGE_C R5, RZ, R2, RZ ;  /* 0x00000002ff05723e */ /* 0x000fc600048060ff */
[----:B------:R-:W-:Y:S01]  /*e3a0*/  @!P3 STG.E.U8 desc[UR18][R26.64+0xe8], R11 ;  /* 0x0000e80b1a00b986 */ /* 0x000fe2000c101112 */
[----:B------:R-:W-:-:S03]  /*e3b0*/  ISETP.LT.OR P3, PT, R35, 0xf1, !P0 ;  /* 0x000000f12300780c */ /* 0x000fc60004761670 */
[----:B------:R-:W-:Y:S01]  /*e3c0*/  @!P4 STG.E.U8 desc[UR18][R26.64+0xe9], R5 ;  /* 0x0000e9051a00c986 */ /* 0x000fe2000c101112 */
[C---:B------:R-:W-:Y:S02]  /*e3d0*/  ISETP.LT.OR P4, PT, R35.reuse, 0xf9, !P1 ;  /* 0x000000f92300780c */ /* 0x040fe40004f81670 */
[----:B------:R-:W-:Y:S01]  /*e3e0*/  ISETP.LT.OR P1, PT, R35, 0xfa, !P1 ;  /* 0x000000fa2300780c */ /* 0x000fe20004f21670 */
[----:B--2---:R-:W-:Y:S01]  /*e3f0*/  FMUL R0, R221, UR20 ;  /* 0x00000014dd007c20 */ /* 0x004fe20008400000 */
[----:B------:R-:W-:-:S04]  /*e400*/  FMUL R3, R220, UR20 ;  /* 0x00000014dc037c20 */ /* 0x000fc80008400000 */
[----:B0-----:R-:W-:Y:S02]  /*e410*/  F2FP.SATFINITE.E5M2.F32.PACK_AB_MERGE_C R7, RZ, R0, RZ ;  /* 0x00000000ff07723e */ /* 0x001fe400048060ff */
[----:B-1----:R-:W-:Y:S01]  /*e420*/  F2FP.SATFINITE.E5M2.F32.PACK_AB_MERGE_C R9, RZ, R3, RZ ;  /* 0x00000003ff09723e */ /* 0x002fe200048060ff */
[----:B------:R-:W-:Y:S02]  /*e430*/  FMUL R0, R222, UR20 ;  /* 0x00000014de007c20 */ /* 0x000fe40008400000 */
[----:B------:R0:W-:Y:S01]  /*e440*/  @!P5 STG.E.U8 desc[UR18][R24.64+0xf0], R7 ;  /* 0x0000f0071800d986 */ /* 0x0001e2000c101112 */
[----:B------:R-:W-:-:S03]  /*e450*/  ISETP.LT.OR P5, PT, R35, 0xf2, !P0 ;  /* 0x000000f22300780c */ /* 0x000fc600047a1670 */
[----:B------:R1:W-:Y:S01]  /*e460*/  @!P6 STG.E.U8 desc[UR18][R24.64+0xf1], R9 ;  /* 0x0000f1091800e986 */ /* 0x0003e2000c101112 */
[----:B------:R-:W-:Y:S02]  /*e470*/  ISETP.LT.OR P6, PT, R35, 0xf9, !P0 ;  /* 0x000000f92300780c */ /* 0x000fe400047c1670 */
[----:B------:R-:W-:Y:S01]  /*e480*/  F2FP.SATFINITE.E5M2.F32.PACK_AB_MERGE_C R13, RZ, R0, RZ ;  /* 0x00000000ff0d723e */ /* 0x000fe200048060ff */
[----:B------:R-:W-:Y:S01]  /*e490*/  FMUL R0, R223, UR20 ;  /* 0x00000014df007c20 */ /* 0x000fe20008400000 */
[----:B------:R-:W-:Y:S01]  /*e4a0*/  ISETP.LT.OR P0, PT, R35, 0xfa, !P0 ;  /* 0x000000fa2300780c */ /* 0x000fe20004701670 */
[----:B------:R-:W-:-:S03]  /*e4b0*/  FMUL R2, R225, UR20 ;  /* 0x00000014e1027c20 */ /* 0x000fc60008400000 */
[----:B0-----:R-:W-:Y:S02]  /*e4c0*/  F2FP.SATFINITE.E5M2.F32.PACK_AB_MERGE_C R7, RZ, R0, RZ ;  /* 0x00000000ff07723e */ /* 0x001fe400048060ff */
[----:B-1----:R-:W-:Y:S01]  /*e4d0*/  F2FP.SATFINITE.E5M2.F32.PACK_AB_MERGE_C R9, RZ, R2, RZ ;  /* 0x00000002ff09723e */ /* 0x002fe200048060ff */
[----:B---3--:R-:W-:Y:S01]  /*e4e0*/  FMUL R3, R224, UR20 ;  /* 0x00000014e0037c20 */ /* 0x008fe20008400000 */
[----:B----4-:R-:W-:Y:S01]  /*e4f0*/  FMUL R4, R226, UR20 ;  /* 0x00000014e2047c20 */ /* 0x010fe20008400000 */
[----:B------:R-:W-:-:S03]  /*e500*/  FMUL R5, R227, UR20 ;  /* 0x00000014e3057c20 */ /* 0x000fc60008400000 */
[----:B------:R-:W-:Y:S02]  /*e510*/  F2FP.SATFINITE.E5M2.F32.PACK_AB_MERGE_C R3, RZ, R3, RZ ;  /* 0x00000003ff03723e */ /* 0x000fe400048060ff */
[----:B------:R-:W-:Y:S02]  /*e520*/  F2FP.SATFINITE.E5M2.F32.PACK_AB_MERGE_C R11, RZ, R4, RZ ;  /* 0x00000004ff0b723e */ /* 0x000fe400048060ff */
[----:B------:R-:W-:Y:S01]  /*e530*/  F2FP.SATFINITE.E5M2.F32.PACK_AB_MERGE_C R5, RZ, R5, RZ ;  /* 0x00000005ff05723e */ /* 0x000fe200048060ff */
[----:B------:R0:W-:Y:S04]  /*e540*/  @!P3 STG.E.U8 desc[UR18][R26.64+0xf0], R13 ;  /* 0x0000f00d1a00b986 */ /* 0x0001e8000c101112 */
[----:B------:R0:W-:Y:S04]  /*e550*/  @!P5 STG.E.U8 desc[UR18][R26.64+0xf1], R7 ;  /* 0x0000f1071a00d986 */ /* 0x0001e8000c101112 */
[----:B------:R0:W-:Y:S04]  /*e560*/  @!P4 STG.E.U8 desc[UR18][R24.64+0xf8], R9 ;  /* 0x0000f8091800c986 */ /* 0x0001e8000c101112 */
[----:B------:R0:W-:Y:S04]  /*e570*/  @!P1 STG.E.U8 desc[UR18][R24.64+0xf9], R3 ;  /* 0x0000f90318009986 */ /* 0x0001e8000c101112 */
[----:B------:R0:W-:Y:S04]  /*e580*/  @!P6 STG.E.U8 desc[UR18][R26.64+0xf8], R11 ;  /* 0x0000f80b1a00e986 */ /* 0x0001e8000c101112 */
[----:B------:R0:W-:Y:S02]  /*e590*/  @!P0 STG.E.U8 desc[UR18][R26.64+0xf9], R5 ;  /* 0x0000f9051a008986 */ /* 0x0001e4000c101112 */
.L_x_293:
[----:B------:R-:W-:Y:S05]  /*e5a0*/  BSYNC B0 ;  /* 0x0000000000007941 */ /* 0x000fea0003800000 */
.L_x_35:
[----:B0----5:R-:W2:Y:S04]  /*e5b0*/  LDL.LU R3, [R1+0x78] ;  /* 0x0000780001037983 */ /* 0x021ea80000300800 */
[----:B------:R-:W2:Y:S01]  /*e5c0*/  LDL.LU R2, [R1+0x7c] ;  /* 0x00007c0001027983 */ /* 0x000ea20000300800 */
[----:B------:R-:W-:Y:S01]  /*e5d0*/  ULDC UR6, c[0x0][0xc] ;  /* 0x0000030000067ab9 */ /* 0x000fe20000000800 */
[----:B------:R-:W-:Y:S01]  /*e5e0*/  ULDC UR7, c[0x0][0x10] ;  /* 0x0000040000077ab9 */ /* 0x000fe20000000800 */
[----:B------:R-:W2:Y:S01]  /*e5f0*/  LDC R5, c[0x0][0x14] ;  /* 0x00000500ff057b82 */ /* 0x000ea20000000800 */
[----:B------:R-:W-:Y:S01]  /*e600*/  UIMAD.WIDE.U32 UR6, UR6, UR7, URZ ;  /* 0x00000007060672a5 */ /* 0x000fe2000f8e003f */
[----:B------:R-:W-:Y:S01]  /*e610*/  PRMT R0, RZ, 0x7610, R0 ;  /* 0x00007610ff007816 */ /* 0x000fe20000000000 */
[----:B------:R-:W-:-:S04]  /*e620*/  UMOV UR22, 0xffffffff ;  /* 0xffffffff00167882 */ /* 0x000fc80000000000 */
[----:B--2---:R-:W-:-:S04]  /*e630*/  IMAD.WIDE.U32 R2, R5, UR6, R2 ;  /* 0x0000000605027c25 */ /* 0x004fc8000f8e0002 */
[----:B------:R-:W-:Y:S01]  /*e640*/  IMAD R5, R5, UR7, RZ ;  /* 0x0000000705057c24 */ /* 0x000fe2000f8e02ff */
[----:B------:R-:W-:Y:S01]  /*e650*/  ULDC.64 UR6, c[0x0][0x650] ;  /* 0x0001940000067ab9 */ /* 0x000fe20000000a00 */
[----:B------:R-:W-:Y:S01]  /*e660*/  IMAD.MOV.U32 R19, RZ, RZ, R2 ;  /* 0x000000ffff137224 */ /* 0x000fe200078e0002 */
[----:B------:R-:W-:Y:S01]  /*e670*/  ISETP.GE.U32.AND P0, PT, R2, UR6, PT ;  /* 0x0000000602007c0c */ /* 0x000fe2000bf06070 */
[----:B------:R-:W-:Y:S02]  /*e680*/  IMAD.IADD R22, R3, 0x1, R5 ;  /* 0x0000000103167824 */ /* 0x000fe400078e0205 */
[----:B------:R-:W-:-:S03]  /*e690*/  IMAD.MOV.U32 R2, RZ, RZ, -0x1 ;  /* 0xffffffffff027424 */ /* 0x000fc600078e00ff */
[----:B------:R0:W-:Y:S01]  /*e6a0*/  STL [R1+0x78], R22 ;  /* 0x0000781601007387 */ /* 0x0001e20000100800 */
[----:B------:R-:W-:-:S03]  /*e6b0*/  ISETP.GE.U32.AND.EX P0, PT, R22, UR7, PT, P0 ;  /* 0x0000000716007c0c */ /* 0x000fc6000bf06100 */
[----:B------:R0:W-:Y:S04]  /*e6c0*/  STL [R1+0x7c], R19 ;  /* 0x00007c1301007387 */ /* 0x0001e80000100800 */
[----:B------:R0:W-:Y:S06]  /*e6d0*/  STL [R1+0x80], R2 ;  /* 0x0000800201007387 */ /* 0x0001ec0000100800 */
[----:B------:R-:W-:Y:S05]  /*e6e0*/  @P0 BRA `(.L_x_294) ;  /* 0x00000004006c0947 */ /* 0x000fea0003800000 */
[----:B------:R-:W2:Y:S01]  /*e6f0*/  S2R R14, SR_CTAID.X ;  /* 0x00000000000e7919 */ /* 0x000ea20000002500 */
[----:B------:R-:W5:Y:S01]  /*e700*/  LDC.64 R8, c[0x0][0x628] ;  /* 0x00018a00ff087b82 */ /* 0x000f620000000a00 */
[----:B------:R-:W-:Y:S01]  /*e710*/  ULDC UR6, c[0x0][0x150] ;  /* 0x0000540000067ab9 */ /* 0x000fe20000000800 */
[----:B------:R-:W-:Y:S01]  /*e720*/  IMAD.MOV.U32 R6, RZ, RZ, R19 ;  /* 0x000000ffff067224 */ /* 0x000fe200078e0013 */
[----:B------:R-:W0:Y:S01]  /*e730*/  S2R R16, SR_CTAID.Y ;  /* 0x0000000000107919 */ /* 0x000e220000002600 */
[----:B------:R-:W-:-:S04]  /*e740*/  IMAD.MOV.U32 R7, RZ, RZ, R22 ;  /* 0x000000ffff077224 */ /* 0x000fc800078e0016 */
[----:B------:R-:W0:Y:S08]  /*e750*/  LDC R17, c[0x0][0x144] ;  /* 0x00005100ff117b82 */ /* 0x000e300000000800 */
[----:B------:R-:W0:Y:S08]  /*e760*/  LDC R10, c[0x0][0x630] ;  /* 0x00018c00ff0a7b82 */ /* 0x000e300000000800 */
[----:B------:R-:W0:Y:S01]  /*e770*/  LDC.64 R12, c[0x0][0x620] ;  /* 0x00018800ff0c7b82 */ /* 0x000e220000000a00 */
[----:B-----5:R-:W-:-:S04]  /*e780*/  ISETP.NE.U32.AND P0, PT, R8, RZ, PT ;  /* 0x000000ff0800720c */ /* 0x020fc80003f05070 */
[----:B------:R-:W-:Y:S02]  /*e790*/  ISETP.NE.AND.EX P0, PT, R9, RZ, PT, P0 ;  /* 0x000000ff0900720c */ /* 0x000fe40003f05300 */
[----:B--2---:R-:W-:-:S05]  /*e7a0*/  I2FP.F32.U32 R0, R14 ;  /* 0x0000000e00007245 */ /* 0x004fca0000201000 */
[----:B------:R-:W-:-:S04]  /*e7b0*/  FMUL R0, R0, UR6 ;  /* 0x0000000600007c20 */ /* 0x000fc80008400000 */
[----:B------:R2:W0:Y:S02]  /*e7c0*/  F2I.U32.TRUNC.NTZ R15, R0 ;  /* 0x00000000000f7305 */ /* 0x000424000020f000 */
[----:B------:R-:W-:Y:S05]  /*e7d0*/  @!P0 BRA `(.L_x_295) ;  /* 0x0000000000288947 */ /* 0x000fea0003800000 */
[----:B--2---:R-:W2:Y:S02]  /*e7e0*/  LDC R0, c[0x0][0x634] ;  /* 0x00018d00ff007b82 */ /* 0x004ea40000000800 */
[----:B--2---:R-:W-:-:S05]  /*e7f0*/  IADD3 R7, P0, R19, R0, RZ ;  /* 0x0000000013077210 */ /* 0x004fca0007f1e0ff */
[----:B------:R-:W-:-:S04]  /*e800*/  IMAD.X R11, RZ, RZ, R22, P0 ;  /* 0x000000ffff0b7224 */ /* 0x000fc800000e0616 */
[----:B0-----:R-:W-:-:S04]  /*e810*/  IMAD.WIDE.U32 R2, R11, R8, RZ ;  /* 0x000000080b027225 */ /* 0x001fc800078e00ff */
[----:B------:R-:W-:-:S04]  /*e820*/  IMAD.WIDE.U32 R4, P0, R7, R9, R2 ;  /* 0x0000000907047225 */ /* 0x000fc80007800002 */
[----:B------:R-:W-:-:S04]  /*e830*/  IMAD.WIDE.U32 R2, R7, R8, RZ ;  /* 0x0000000807027225 */ /* 0x000fc800078e00ff */
[----:B------:R-:W-:Y:S01]  /*e840*/  IMAD.X R7, RZ, RZ, RZ, P0 ;  /* 0x000000ffff077224 */ /* 0x000fe200000e06ff */
[----:B------:R-:W-:Y:S01]  /*e850*/  IADD3 RZ, P0, R3, R4, RZ ;  /* 0x0000000403ff7210 */ /* 0x000fe20007f1e0ff */
[----:B------:R-:W-:-:S04]  /*e860*/  IMAD.MOV.U32 R6, RZ, RZ, R5 ;  /* 0x000000ffff067224 */ /* 0x000fc800078e0005 */
[----:B------:R-:W-:-:S08]  /*e870*/  IMAD.WIDE.U32.X R6, R11, R9, R6, P0 ;  /* 0x000000090b067225 */ /* 0x000fd000000e0406 */
.L_x_295:
[-CC-:B0-----:R-:W-:Y:S01]  /*e880*/  SHF.R.U64 R24, R6, R10.reuse, R7.reuse ;  /* 0x0000000a06187219 */ /* 0x181fe20000001207 */
[----:B------:R-:W0:Y:S01]  /*e890*/  LDC.64 R20, c[0x0][0x640] ;  /* 0x00019000ff147b82 */ /* 0x000e220000000a00 */
[----:B--2---:R-:W-:Y:S01]  /*e8a0*/  SHF.R.U32.HI R0, RZ, R10, R7 ;  /* 0x0000000aff007219 */ /* 0x004fe20000011607 */
[----:B------:R-:W-:Y:S01]  /*e8b0*/  IMAD.MOV.U32 R2, RZ, RZ, R19 ;  /* 0x000000ffff027224 */ /* 0x000fe200078e0013 */
[----:B------:R-:W-:Y:S01]  /*e8c0*/  IADD3 R5, P0, RZ, -R24, RZ ;  /* 0x80000018ff057210 */ /* 0x000fe20007f1e0ff */
[----:B------:R-:W-:Y:S01]  /*e8d0*/  IMAD.MOV R15, RZ, RZ, -R15 ;  /* 0x000000ffff0f7224 */ /* 0x000fe200078e0a0f */
[----:B------:R-:W-:Y:S01]  /*e8e0*/  ULDC UR6, c[0x0][0x154] ;  /* 0x0000550000067ab9 */ /* 0x000fe20000000800 */
[----:B------:R-:W-:Y:S02]  /*e8f0*/  IMAD.MOV.U32 R7, RZ, RZ, 0x1 ;  /* 0x00000001ff077424 */ /* 0x000fe400078e00ff */
[----:B------:R-:W2:Y:S01]  /*e900*/  LDC R4, c[0x0][0x618] ;  /* 0x00018600ff047b82 */ /* 0x000ea20000000800 */
[----:B------:R-:W-:-:S02]  /*e910*/  IMAD.X R3, RZ, RZ, ~R0, P0 ;  /* 0x000000ffff037224 */ /* 0x000fc400000e0e00 */
[----:B------:R-:W-:Y:S02]  /*e920*/  IMAD R15, R17, R15, R14 ;  /* 0x0000000f110f7224 */ /* 0x000fe400078e020e */
[-C--:B------:R-:W-:Y:S02]  /*e930*/  IMAD R0, R3, R12.reuse, RZ ;  /* 0x0000000c03007224 */ /* 0x080fe400078e02ff */
[----:B------:R-:W-:Y:S01]  /*e940*/  IMAD.MOV.U32 R3, RZ, RZ, R22 ;  /* 0x000000ffff037224 */ /* 0x000fe200078e0016 */
[----:B------:R-:W5:Y:S01]  /*e950*/  LDC R6, c[0x0][0x608] ;  /* 0x00018200ff067b82 */ /* 0x000f620000000800 */
[----:B------:R-:W-:-:S04]  /*e960*/  IMAD.WIDE.U32 R2, R5, R12, R2 ;  /* 0x0000000c05027225 */ /* 0x000fc800078e0002 */
[----:B------:R-:W-:-:S03]  /*e970*/  IMAD R5, R5, R13, R0 ;  /* 0x0000000d05057224 */ /* 0x000fc600078e0200 */
[----:B------:R-:W1:Y:S01]  /*e980*/  LDC R18, c[0x0][0x658] ;  /* 0x00019600ff127b82 */ /* 0x000e620000000800 */
[----:B------:R-:W-:Y:S01]  /*e990*/  I2FP.F32.U32 R0, R16 ;  /* 0x0000001000007245 */ /* 0x000fe20000201000 */
[----:B------:R-:W-:Y:S01]  /*e9a0*/  IMAD.IADD R3, R3, 0x1, R5 ;  /* 0x0000000103037824 */ /* 0x000fe200078e0205 */
[----:B0-----:R-:W-:Y:S01]  /*e9b0*/  ISETP.NE.U32.AND P0, PT, R20, RZ, PT ;  /* 0x000000ff1400720c */ /* 0x001fe20003f05070 */
[----:B------:R-:W-:Y:S02]  /*e9c0*/  IMAD.MOV.U32 R5, RZ, RZ, -0x1 ;  /* 0xffffffffff057424 */ /* 0x000fe400078e00ff */
[----:B------:R-:W-:Y:S02]  /*e9d0*/  FMUL R0, R0, UR6 ;  /* 0x0000000600007c20 */ /* 0x000fe40008400000 */
[----:B------:R-:W0:Y:S01]  /*e9e0*/  LDC R13, c[0x0][0x148] ;  /* 0x00005200ff0d7b82 */ /* 0x000e220000000800 */
[----:B--2---:R-:W-:Y:S01]  /*e9f0*/  SHF.R.U64 R10, R2, R4, R3 ;  /* 0x00000004020a7219 */ /* 0x004fe20000001203 */
[----:B------:R2:W0:Y:S01]  /*ea00*/  F2I.U32.TRUNC.NTZ R12, R0 ;  /* 0x00000000000c7305 */ /* 0x000422000020f000 */
[----:B------:R-:W-:-:S02]  /*ea10*/  ISETP.NE.AND.EX P0, PT, R21, RZ, PT, P0 ;  /* 0x000000ff1500720c */ /* 0x000fc40003f05300 */
[----:B------:R-:W-:-:S03]  /*ea20*/  SHF.R.U32.HI R3, RZ, R4, R3 ;  /* 0x00000004ff037219 */ /* 0x000fc60000011603 */
[----:B------:R-:W0:Y:S01]  /*ea30*/  LDC R14, c[0x0][0x600] ;  /* 0x00018000ff0e7b82 */ /* 0x000e220000000800 */
[-CC-:B-----5:R-:W-:Y:S02]  /*ea40*/  SHF.R.U64 R8, R10, R6.reuse, R3.reuse ;  /* 0x000000060a087219 */ /* 0x1a0fe40000001203 */
[----:B------:R-:W-:-:S05]  /*ea50*/  SHF.R.U32.HI R3, RZ, R6, R3 ;  /* 0x00000006ff037219 */ /* 0x000fca0000011603 */
[----:B------:R-:W0:Y:S01]  /*ea60*/  LDC R19, c[0x0][0x648] ;  /* 0x00019200ff137b82 */ /* 0x000e220000000800 */
[-CC-:B-1----:R-:W-:Y:S02]  /*ea70*/  SHF.R.U64 R11, R8, R18.reuse, R3.reuse ;  /* 0x00000012080b7219 */ /* 0x182fe40000001203 */
[-C--:B------:R-:W-:Y:S02]  /*ea80*/  SHF.L.U32 R5, R5, R18.reuse, RZ ;  /* 0x0000001205057219 */ /* 0x080fe400000006ff */
[-C--:B------:R-:W-:Y:S01]  /*ea90*/  SHF.R.U32.HI R3, RZ, R18.reuse, R3 ;  /* 0x00000012ff037219 */ /* 0x080fe20000011603 */
[----:B------:R-:W-:Y:S01]  /*eaa0*/  IMAD.MOV.U32 R2, RZ, RZ, R11 ;  /* 0x000000ffff027224 */ /* 0x000fe200078e000b */
[----:B------:R-:W-:Y:S01]  /*eab0*/  SHF.L.U32 R34, R7, R18, RZ ;  /* 0x0000001207227219 */ /* 0x000fe200000006ff */
[----:B------:R-:W1:Y:S01]  /*eac0*/  LDC R22, c[0x0][0x638] ;  /* 0x00018e00ff167b82 */ /* 0x000e620000000800 */
[----:B------:R-:W-:-:S07]  /*ead0*/  LOP3.LUT R17, RZ, R5, RZ, 0x33, !PT ;  /* 0x00000005ff117212 */ /* 0x000fce00078e33ff */
[----:B------:R-:W0:Y:S01]  /*eae0*/  LDC R23, c[0x0][0x610] ;  /* 0x00018400ff177b82 */ /* 0x000e220000000800 */
[----:B--2---:R-:W-:Y:S05]  /*eaf0*/  @!P0 BRA `(.L_x_296) ;  /* 0x0000000000288947 */ /* 0x004fea0003800000 */
[----:B------:R-:W2:Y:S02]  /*eb00*/  LDC R0, c[0x0][0x64c] ;  /* 0x00019300ff007b82 */ /* 0x000ea40000000800 */
[----:B--2---:R-:W-:-:S05]  /*eb10*/  IADD3 R7, P0, R11, R0, RZ ;  /* 0x000000000b077210 */ /* 0x004fca0007f1e0ff */
        /* <DEDUP_REMOVED lines=8> */
.L_x_296:
[----:B0-----:R-:W-:Y:S01]  /*eba0*/  SHF.R.U64 R0, R2, R19, R3 ;  /* 0x0000001302007219 */ /* 0x001fe20000001203 */
[----:B------:R-:W-:Y:S01]  /*ebb0*/  VIADD R3, R14, 0xffffffff ;  /* 0xffffffff0e037836 */ /* 0x000fe20000000000 */
[----:B------:R-:W-:Y:S01]  /*ebc0*/  LOP3.LUT R5, R8, R17, RZ, 0xc0, !PT ;  /* 0x0000001108057212 */ /* 0x000fe200078ec0ff */
[----:B------:R-:W-:Y:S01]  /*ebd0*/  IMAD.MOV R12, RZ, RZ, -R12 ;  /* 0x000000ffff0c7224 */ /* 0x000fe200078e0a0c */
[----:B------:R-:W-:Y:S01]  /*ebe0*/  R2UR UR22, R24 ;  /* 0x00000000181672ca */ /* 0x000fe200000e0000 */
[----:B------:R-:W-:Y:S01]  /*ebf0*/  IMAD.MOV R2, RZ, RZ, -R0 ;  /* 0x000000ffff027224 */ /* 0x000fe200078e0a00 */
[----:B------:R-:W-:Y:S01]  /*ec00*/  LOP3.LUT R3, R10, R3, RZ, 0xc0, !PT ;  /* 0x000000030a037212 */ /* 0x000fe200078ec0ff */
[----:B------:R-:W-:Y:S02]  /*ec10*/  IMAD R34, R34, R0, R5 ;  /* 0x0000000022227224 */ /* 0x000fe400078e0205 */
[----:B------:R-:W-:Y:S02]  /*ec20*/  @P2 IMAD R15, R13, R12, R16 ;  /* 0x0000000c0d0f2224 */ /* 0x000fe400078e0210 */
[----:B-1----:R-:W-:-:S02]  /*ec30*/  IMAD R0, R2, R22, R11 ;  /* 0x0000001602007224 */ /* 0x002fc400078e020b */
[----:B------:R-:W-:Y:S02]  /*ec40*/  IMAD R34, R34, R23, R15 ;  /* 0x0000001722227224 */ /* 0x000fe400078e020f */
[----:B------:R-:W-:Y:S02]  /*ec50*/  IMAD R3, R0, R14, R3 ;  /* 0x0000000e00037224 */ /* 0x000fe400078e0203 */
[----:B------:R-:W-:-:S03]  /*ec60*/  IMAD.MOV.U32 R0, RZ, RZ, 0x1 ;  /* 0x00000001ff007424 */ /* 0x000fc600078e00ff */
[----:B------:R-:W-:Y:S02]  /*ec70*/  SEL R2, R3, R34, !P2 ;  /* 0x0000002203027207 */ /* 0x000fe40005000000 */
[----:B------:R-:W-:-:S03]  /*ec80*/  SEL R34, R34, R3, !P2 ;  /* 0x0000000322227207 */ /* 0x000fc60005000000 */
[----:B------:R2:W-:Y:S04]  /*ec90*/  STL [R1+0x80], R2 ;  /* 0x0000800201007387 */ /* 0x0005e80000100800 */
.L_x_294:
[----:B------:R-:W-:Y:S01]  /*eca0*/  UIADD3 UR5, UR12, UR5, URZ ;  /* 0x000000050c057290 */ /* 0x000fe2000fffe03f */
[----:B------:R0:W-:Y:S01]  /*ecb0*/  STL [R1+0x84], R34 ;  /* 0x0000842201007387 */ /* 0x0001e20000100800 */
[----:B------:R-:W-:Y:S02]  /*ecc0*/  LOP3.LUT P0, RZ, R0, 0xff, RZ, 0xc0, !PT ;  /* 0x000000ff00ff7812 */ /* 0x000fe4000780c0ff */
[----:B------:R-:W-:Y:S02]  /*ecd0*/  USHF.R.U32.HI UR6, URZ, 0x2, UR5 ;  /* 0x000000023f067899 */ /* 0x000fe40008011605 */
[----:B------:R-:W-:Y:S02]  /*ece0*/  UISETP.GT.U32.AND UP0, UPT, UR5, 0x3, UPT ;  /* 0x000000030500788c */ /* 0x000fe4000bf04070 */
[----:B------:R-:W-:Y:S02]  /*ecf0*/  ULOP3.LUT UR6, UR6, 0x1, URZ, 0xc0, !UPT ;  /* 0x0000000106067892 */ /* 0x000fe4000f8ec03f */
[----:B------:R-:W-:-:S02]  /*ed00*/  UISETP.LT.U32.AND UP0, UPT, UR12, 0x4, UP0 ;  /* 0x000000040c00788c */ /* 0x000fc40008701070 */
[----:B------:R-:W-:Y:S02]  /*ed10*/  UISETP.NE.U32.AND UP1, UPT, UR6, 0x1, UPT ;  /* 0x000000010600788c */ /* 0x000fe4000bf25070 */
[----:B------:R-:W-:Y:S02]  /*ed20*/  USEL UR7, URZ, 0x1, !UP0 ;  /* 0x000000013f077887 */ /* 0x000fe4000c000000 */
[----:B------:R-:W-:Y:S02]  /*ed30*/  UISETP.GT.U32.AND UP1, UPT, UR12, 0x3, !UP1 ;  /* 0x000000030c00788c */ /* 0x000fe4000cf24070 */
[----:B------:R-:W-:Y:S02]  /*ed40*/  ULOP3.LUT UR5, UR5, 0x3, URZ, 0xc0, !UPT ;  /* 0x0000000305057892 */ /* 0x000fe4000f8ec03f */
[----:B------:R-:W-:-:S04]  /*ed50*/  USEL UR6, URZ, 0x1, !UP1 ;  /* 0x000000013f067887 */ /* 0x000fc8000c800000 */
[----:B------:R-:W-:Y:S01]  /*ed60*/  ULOP3.LUT UR4, UR6, UR4, UR7, 0x96, !UPT ;  /* 0x0000000406047292 */ /* 0x000fe2000f8e9607 */
[----:B0-----:R-:W-:Y:S11]  /*ed70*/  @P0 BRA `(.L_x_297) ;  /* 0xffffff2400640947 */ /* 0x001ff6000383ffff */
[----:B------:R-:W-:Y:S05]  /*ed80*/  EXIT ;  /* 0x000000000000794d */ /* 0x000fea0003800000 */
.L_x_7:
[----:B------:R-:W2:Y:S01]  /*ed90*/  LDL R18, [R1+0x7c] ;  /* 0x00007c0001127983 */ /* 0x000ea20000100800 */
[----:B------:R-:W-:-:S03]  /*eda0*/  ULDC.64 UR4, c[0x0][0x650] ;  /* 0x0001940000047ab9 */ /* 0x000fc60000000a00 */
[----:B------:R-:W3:Y:S01]  /*edb0*/  LDL R22, [R1+0x78] ;  /* 0x0000780001167983 */ /* 0x000ee20000100800 */
[----:B------:R-:W-:Y:S01]  /*edc0*/  PRMT R4, RZ, 0x7610, R4 ;  /* 0x00007610ff047816 */ /* 0x000fe20000000004 */
[----:B------:R-:W-:Y:S02]  /*edd0*/  IMAD.MOV.U32 R5, RZ, RZ, -0x1 ;  /* 0xffffffffff057424 */ /* 0x000fe400078e00ff */
[----:B------:R-:W-:Y:S02]  /*ede0*/  IMAD.MOV.U32 R14, RZ, RZ, -0x1 ;  /* 0xffffffffff0e7424 */ /* 0x000fe400078e00ff */
[----:B------:R-:W-:Y:S01]  /*edf0*/  IMAD.MOV.U32 R6, RZ, RZ, -0x1 ;  /* 0xffffffffff067424 */ /* 0x000fe200078e00ff */
[----:B--2---:R-:W-:-:S04]  /*ee00*/  ISETP.GE.U32.AND P0, PT, R18, UR4, PT ;  /* 0x0000000412007c0c */ /* 0x004fc8000bf06070 */
[----:B---3--:R-:W-:-:S13]  /*ee10*/  ISETP.GE.U32.AND.EX P0, PT, R22, UR5, PT, P0 ;  /* 0x0000000516007c0c */ /* 0x008fda000bf06100 */
[----:B------:R-:W-:Y:S05]  /*ee20*/  @P0 BRA `(.L_x_298) ;  /* 0x00000004002c0947 */ /* 0x000fea0003800000 */
        /* <DEDUP_REMOVED lines=18> */
.L_x_299:
[----:B------:R-:W1:Y:S01]  /*ef50*/  LDC.64 R20, c[0x0][0x640] ;  /* 0x00019000ff147b82 */ /* 0x000e620000000a00 */
[-CC-:B------:R-:W-:Y:S01]  /*ef60*/  SHF.R.U64 R15, R8, R10.reuse, R9.reuse ;  /* 0x0000000a080f7219 */ /* 0x180fe20000001209 */
[----:B------:R-:W-:Y:S01]  /*ef70*/  IMAD.MOV.U32 R24, RZ, RZ, 0x1 ;  /* 0x00000001ff187424 */ /* 0x000fe200078e00ff */
[----:B------:R-:W-:Y:S02]  /*ef80*/  SHF.R.U32.HI R4, RZ, R10, R9 ;  /* 0x0000000aff047219 */ /* 0x000fe40000011609 */
[----:B------:R-:W-:-:S03]  /*ef90*/  IADD3 R7, P0, RZ, -R15, RZ ;  /* 0x8000000fff077210 */ /* 0x000fc60007f1e0ff */
[----:B------:R-:W2:Y:S02]  /*efa0*/  LDC R8, c[0x0][0x618] ;  /* 0x00018600ff087b82 */ /* 0x000ea40000000800 */
[----:B------:R-:W-:Y:S02]  /*efb0*/  IMAD.X R5, RZ, RZ, ~R4, P0 ;  /* 0x000000ffff057224 */ /* 0x000fe400000e0e04 */
[----:B------:R-:W-:Y:S02]  /*efc0*/  IMAD.MOV.U32 R4, RZ, RZ, R18 ;  /* 0x000000ffff047224 */ /* 0x000fe400078e0012 */
[-C--:B------:R-:W-:Y:S02]  /*efd0*/  IMAD R6, R5, R16.reuse, RZ ;  /* 0x0000001005067224 */ /* 0x080fe400078e02ff */
[----:B------:R-:W3:Y:S01]  /*efe0*/  LDC R14, c[0x0][0x608] ;  /* 0x00018200ff0e7b82 */ /* 0x000ee20000000800 */
[----:B------:R-:W-:Y:S02]  /*eff0*/  IMAD.MOV.U32 R5, RZ, RZ, R22 ;  /* 0x000000ffff057224 */ /* 0x000fe400078e0016 */
[----:B------:R-:W-:-:S05]  /*f000*/  IMAD.WIDE.U32 R4, R7, R16, R4 ;  /* 0x0000001007047225 */ /* 0x000fca00078e0004 */
[----:B0-----:R-:W0:Y:S01]  /*f010*/  LDC R19, c[0x0][0x658] ;  /* 0x00019600ff137b82 */ /* 0x001e220000000800 */
[----:B------:R-:W-:Y:S01]  /*f020*/  IMAD R7, R7, R17, R6 ;  /* 0x0000001107077224 */ /* 0x000fe200078e0206 */
[----:B-1----:R-:W-:Y:S01]  /*f030*/  ISETP.NE.U32.AND P0, PT, R20, RZ, PT ;  /* 0x000000ff1400720c */ /* 0x002fe20003f05070 */
[----:B------:R-:W-:Y:S02]  /*f040*/  IMAD.MOV.U32 R6, RZ, RZ, -0x1 ;  /* 0xffffffffff067424 */ /* 0x000fe400078e00ff */
[----:B------:R-:W-:Y:S01]  /*f050*/  IMAD.IADD R5, R5, 0x1, R7 ;  /* 0x0000000105057824 */ /* 0x000fe200078e0207 */
[----:B------:R-:W-:Y:S02]  /*f060*/  ISETP.NE.AND.EX P0, PT, R21, RZ, PT, P0 ;  /* 0x000000ff1500720c */ /* 0x000fe40003f05300 */
[----:B------:R-:W1:Y:S02]  /*f070*/  LDC R16, c[0x0][0x600] ;  /* 0x00018000ff107b82 */ /* 0x000e640000000800 */
[----:B--2---:R-:W-:-:S02]  /*f080*/  SHF.R.U64 R10, R4, R8, R5 ;  /* 0x00000008040a7219 */ /* 0x004fc40000001205 */
[----:B------:R-:W-:-:S04]  /*f090*/  SHF.R.U32.HI R5, RZ, R8, R5 ;  /* 0x00000008ff057219 */ /* 0x000fc80000011605 */
[----:B------:R-:W2:Y:S01]  /*f0a0*/  LDC R18, c[0x0][0x648] ;  /* 0x00019200ff127b82 */ /* 0x000ea20000000800 */
[-CC-:B---3--:R-:W-:Y:S02]  /*f0b0*/  SHF.R.U64 R17, R10, R14.reuse, R5.reuse ;  /* 0x0000000e0a117219 */ /* 0x188fe40000001205 */
[----:B------:R-:W-:-:S05]  /*f0c0*/  SHF.R.U32.HI R4, RZ, R14, R5 ;  /* 0x0000000eff047219 */ /* 0x000fca0000011605 */
[----:B------:R-:W3:Y:S01]  /*f0d0*/  LDC R22, c[0x0][0x638] ;  /* 0x00018e00ff167b82 */ /* 0x000ee20000000800 */
[-CC-:B0-----:R-:W-:Y:S02]  /*f0e0*/  SHF.R.U64 R14, R17, R19.reuse, R4.reuse ;  /* 0x00000013110e7219 */ /* 0x181fe40000001204 */
[-C--:B------:R-:W-:Y:S02]  /*f0f0*/  SHF.L.U32 R6, R6, R19.reuse, RZ ;  /* 0x0000001306067219 */ /* 0x080fe400000006ff */
[----:B------:R-:W-:Y:S01]  /*f100*/  SHF.R.U32.HI R5, RZ, R19, R4 ;  /* 0x00000013ff057219 */ /* 0x000fe20000011604 */
[----:B------:R-:W-:Y:S01]  /*f110*/  IMAD.MOV.U32 R4, RZ, RZ, R14 ;  /* 0x000000ffff047224 */ /* 0x000fe200078e000e */
[----:B------:R-:W-:Y:S01]  /*f120*/  LOP3.LUT R26, RZ, R6, RZ, 0x33, !PT ;  /* 0x00000006ff1a7212 */ /* 0x000fe200078e33ff */
[----:B------:R-:W0:Y:S01]  /*f130*/  LDC R23, c[0x0][0x610] ;  /* 0x00018400ff177b82 */ /* 0x000e220000000800 */
[----:B------:R-:W-:Y:S05]  /*f140*/  @!P0 BRA `(.L_x_300) ;  /* 0x0000000000288947 */ /* 0x000fea0003800000 */
        /* <DEDUP_REMOVED lines=10> */
.L_x_300:
[----:B--2---:R-:W-:Y:S01]  /*f1f0*/  SHF.R.U64 R4, R4, R18, R5 ;  /* 0x0000001204047219 */ /* 0x004fe20000001205 */
[----:B-1----:R-:W-:Y:S01]  /*f200*/  VIADD R7, R16, 0xffffffff ;  /* 0xffffffff10077836 */ /* 0x002fe20000000000 */
[----:B------:R-:W-:Y:S01]  /*f210*/  SHF.L.U32 R24, R24, R19, RZ ;  /* 0x0000001318187219 */ /* 0x000fe200000006ff */
[----:B------:R-:W-:Y:S01]  /*f220*/  @P2 IMAD R0, R11, R12, R2 ;  /* 0x0000000c0b002224 */ /* 0x000fe200078e0202 */
[----:B------:R-:W-:Y:S01]  /*f230*/  LOP3.LUT R3, R17, R26, RZ, 0xc0, !PT ;  /* 0x0000001a11037212 */ /* 0x000fe200078ec0ff */
[----:B------:R-:W-:Y:S01]  /*f240*/  IMAD.MOV R5, RZ, RZ, -R4 ;  /* 0x000000ffff057224 */ /* 0x000fe200078e0a04 */
[----:B------:R-:W-:Y:S01]  /*f250*/  LOP3.LUT R7, R10, R7, RZ, 0xc0, !PT ;  /* 0x000000070a077212 */ /* 0x000fe200078ec0ff */
[----:B------:R-:W-:Y:S02]  /*f260*/  IMAD.MOV.U32 R6, RZ, RZ, R15 ;  /* 0x000000ffff067224 */ /* 0x000fe400078e000f */
[----:B------:R-:W-:Y:S02]  /*f270*/  IMAD R3, R24, R4, R3 ;  /* 0x0000000418037224 */ /* 0x000fe400078e0203 */
[----:B---3--:R-:W-:-:S02]  /*f280*/  IMAD R2, R5, R22, R14 ;  /* 0x0000001605027224 */ /* 0x008fc400078e020e */
[----:B0-----:R-:W-:Y:S02]  /*f290*/  IMAD R0, R3, R23, R0 ;  /* 0x0000001703007224 */ /* 0x001fe400078e0200 */
[----:B------:R-:W-:Y:S02]  /*f2a0*/  IMAD R5, R2, R16, R7 ;  /* 0x0000001002057224 */ /* 0x000fe400078e0207 */
[----:B------:R-:W-:-:S03]  /*f2b0*/  IMAD.MOV.U32 R4, RZ, RZ, 0x1 ;  /* 0x00000001ff047424 */ /* 0x000fc600078e00ff */
[----:B------:R-:W-:Y:S02]  /*f2c0*/  SEL R14, R5, R0, !P2 ;  /* 0x00000000050e7207 */ /* 0x000fe40005000000 */
[----:B------:R-:W-:-:S07]  /*f2d0*/  SEL R5, R0, R5, !P2 ;  /* 0x0000000500057207 */ /* 0x000fce0005000000 */
.L_x_298:
[----:B------:R-:W-:-:S08]  /*f2e0*/  NOP ;  /* 0x0000000000007918 */ /* 0x000fd00000000000 */
[----:B0-----:R-:W0:-:S00]  /*f2f0*/  USETMAXREG.DEALLOC.CTAPOOL 0x28 ;  /* 0x00000028000079c8 */ /* 0x001e0000080e0500 */
[----:B------:R-:W-:-:S13]  /*f300*/  ISETP.NE.AND P0, PT, RZ, UR8, PT ;  /* 0x00000008ff007c0c */ /* 0x000fda000bf05270 */
[----:B------:R-:W-:Y:S05]  /*f310*/  @P0 EXIT ;  /* 0x000000000000094d */ /* 0x000fea0003800000 */
[----:B0-----:R-:W-:Y:S01]  /*f320*/  LOP3.LUT P0, RZ, R4, 0xff, RZ, 0xc0, !PT ;  /* 0x000000ff04ff7812 */ /* 0x001fe2000780c0ff */
[----:B------:R-:W-:Y:S02]  /*f330*/  IMAD.MOV.U32 R12, RZ, RZ, 0x1 ;  /* 0x00000001ff0c7424 */ /* 0x000fe400078e00ff */
[----:B------:R-:W-:-:S10]  /*f340*/  IMAD.MOV.U32 R11, RZ, RZ, RZ ;  /* 0x000000ffff0b7224 */ /* 0x000fd400078e00ff */
[----:B------:R-:W-:Y:S05]  /*f350*/  @!P0 BRA `(.L_x_301) ;  /* 0x0000000c00648947 */ /* 0x000fea0003800000 */
[----:B------:R-:W0:Y:S01]  /*f360*/  S2R R8, SR_CgaCtaId ;  /* 0x0000000000087919 */ /* 0x000e220000008800 */
[----:B------:R-:W-:Y:S01]  /*f370*/  ULDC UR4, c[0x0][0x28c] ;  /* 0x0000a30000047ab9 */ /* 0x000fe20000000800 */
[----:B------:R-:W-:Y:S01]  /*f380*/  ULDC UR6, c[0x0][0x658] ;  /* 0x0001960000067ab9 */ /* 0x000fe20000000800 */
[----:B------:R-:W-:Y:S01]  /*f390*/  UIADD3 UR10, UR4, 0x7f, URZ ;  /* 0x0000007f040a7890 */ /* 0x000fe2000fffe03f */
[----:B------:R-:W-:Y:S01]  /*f3a0*/  BSSY B0, `(.L_x_301) ;  /* 0x00000d4000007945 */ /* 0x000fe20003800000 */
[----:B------:R-:W-:Y:S01]  /*f3b0*/  UMOV UR7, 0xffffffff ;  /* 0xffffffff00077882 */ /* 0x000fe20000000000 */
[----:B------:R-:W-:Y:S01]  /*f3c0*/  ULDC UR5, c[0x0][0x600] ;  /* 0x0001800000057ab9 */ /* 0x000fe20000000800 */
[----:B------:R-:W-:Y:S01]  /*f3d0*/  UMOV UR9, 0x1 ;  /* 0x0000000100097882 */ /* 0x000fe20000000000 */
[----:B------:R-:W-:Y:S01]  /*f3e0*/  USHF.L.U32 UR7, UR7, UR6, URZ ;  /* 0x0000000607077299 */ /* 0x000fe2000800063f */
[----:B------:R-:W-:Y:S01]  /*f3f0*/  IMAD.MOV.U32 R10, RZ, RZ, 0x1 ;  /* 0x00000001ff0a7424 */ /* 0x000fe200078e00ff */
[----:B------:R-:W-:Y:S01]  /*f400*/  UIADD3 UR4, UR5, -0x1, URZ ;  /* 0xffffffff05047890 */ /* 0x000fe2000fffe03f */
[----:B------:R-:W-:Y:S01]  /*f410*/  IMAD.MOV.U32 R12, RZ, RZ, 0x1 ;  /* 0x00000001ff0c7424 */ /* 0x000fe200078e00ff */
[----:B------:R-:W-:Y:S01]  /*f420*/  USHF.R.S32.HI UR11, URZ, 0x1f, UR10 ;  /* 0x0000001f3f0b7899 */ /* 0x000fe2000801140a */
[----:B------:R-:W-:Y:S01]  /*f430*/  IMAD.MOV.U32 R11, RZ, RZ, RZ ;  /* 0x000000ffff0b7224 */ /* 0x000fe200078e00ff */
[----:B------:R-:W-:Y:S01]  /*f440*/  ULDC UR8, c[0x0][0xc] ;  /* 0x0000030000087ab9 */ /* 0x000fe20000000800 */
[----:B------:R-:W-:-:S02]  /*f450*/  USHF.L.U32 UR5, UR9, UR6, URZ ;  /* 0x0000000609057299 */ /* 0x000fc4000800063f */
[----:B------:R-:W-:Y:S01]  /*f460*/  ULEA.HI UR11, UR11, UR10, URZ, 0x7 ;  /* 0x0000000a0b0b7291 */ /* 0x000fe2000f8f383f */
[----:B------:R-:W-:Y:S01]  /*f470*/  ULDC UR9, c[0x0][0x10] ;  /* 0x0000040000097ab9 */ /* 0x000fe20000000800 */
[----:B------:R-:W-:Y:S02]  /*f480*/  ULOP3.LUT UR6, URZ, UR7, URZ, 0x33, !UPT ;  /* 0x000000073f067292 */ /* 0x000fe4000f8e333f */
[----:B------:R-:W-:Y:S01]  /*f490*/  UIMAD.WIDE.U32 UR8, UR8, UR9, URZ ;  /* 0x00000009080872a5 */ /* 0x000fe2000f8e003f */
[----:B------:R-:W-:Y:S01]  /*f4a0*/  ULDC UR7, c[0x0][0x14] ;  /* 0x0000050000077ab9 */ /* 0x000fe20000000800 */
[----:B------:R-:W-:Y:S02]  /*f4b0*/  USHF.R.S32.HI UR20, URZ, 0x7, UR11 ;  /* 0x000000073f147899 */ /* 0x000fe4000801140b */
[----:B------:R-:W-:Y:S02]  /*f4c0*/  UIMAD.WIDE.U32 UR22, UR8, UR7, URZ ;  /* 0x00000007081672a5 */ /* 0x000fe4000f8e003f */
[----:B------:R-:W-:-:S02]  /*f4d0*/  UIMAD UR18, UR9, UR7, URZ ;  /* 0x00000007091272a4 */ /* 0x000fc4000f8e023f */
[----:B------:R-:W-:Y:S01]  /*f4e0*/  ULOP3.LUT UR26, UR13, 0x2, URZ, 0xfc, !UPT ;  /* 0x000000020d1a7892 */ /* 0x000fe2000f8efc3f */
[C---:B0-----:R-:W-:Y:S01]  /*f4f0*/  IMAD.SHL.U32 R9, R8.reuse, 0x40, RZ ;  /* 0x0000004008097824 */ /* 0x041fe200078e00ff */
[----:B------:R-:W-:Y:S01]  /*f500*/  UIADD3 UR18, UR23, UR18, URZ ;  /* 0x0000001217127290 */ /* 0x000fe2000fffe03f */
[----:B------:R-:W-:Y:S01]  /*f510*/  IMAD.SHL.U32 R8, R8, 0x2000, RZ ;  /* 0x0000200008087824 */ /* 0x000fe200078e00ff */
[----:B------:R-:W-:Y:S02]  /*f520*/  UIADD3 UR27, UR20, 0x1, URZ ;  /* 0x00000001141b7890 */ /* 0x000fe4000fffe03f */
[----:B------:R-:W-:Y:S01]  /*f530*/  LOP3.LUT R9, R9, 0xc0, RZ, 0xc0, !PT ;  /* 0x000000c009097812 */ /* 0x000fe200078ec0ff */
[----:B------:R-:W-:Y:S01]  /*f540*/  ULDC.64 UR24, c[0x0][0x198] ;  /* 0x0000660000187ab9 */ /* 0x000fe20000000a00 */
[----:B------:R-:W-:-:S08]  /*f550*/  LOP3.LUT R8, R8, 0x6000, RZ, 0xc0, !PT ;  /* 0x0000600008087812 */ /* 0x000fd000078ec0ff */
.L_x_312:
[----:B------:R-:W-:-:S03]  /*f560*/  UMOV UR7, 0xffffffff ;  /* 0xffffffff00077882 */ /* 0x000fc60000000000 */
[----:B------:R-:W-:Y:S05]  /*f570*/  BRA.DIV UR7, `(.L_x_302) ;  /* 0x0000000e07d87947 */ /* 0x000fea000b800000 */
[----:B------:R-:W-:-:S13]  /*f580*/  ELECT P0, URZ, PT ;  /* 0x00000000003f782f */ /* 0x000fda0003800000 */
.L_x_323:
[----:B------:R-:W0:Y:S01]  /*f590*/  LDC R0, c[0x0][0x28c] ;  /* 0x0000a300ff007b82 */ /* 0x000e220000000800 */
[----:B------:R-:W-:Y:S01]  /*f5a0*/  BSSY B1, `(.L_x_303) ;  /* 0x000003a000017945 */ /* 0x000fe20003800000 */
[----:B0-----:R-:W-:-:S13]  /*f5b0*/  ISETP.LT.OR P0, PT, R0, 0x1, !P0 ;  /* 0x000000010000780c */ /* 0x001fda0004701670 */
[----:B------:R-:W-:Y:S05]  /*f5c0*/  @P0 BRA `(.L_x_304) ;  /* 0x0000000000dc0947 */ /* 0x000fea0003800000 */
[----:B------:R-:W-:Y:S02]  /*f5d0*/  IMAD.SHL.U32 R7, R5, 0x80, RZ ;  /* 0x0000008005077824 */ /* 0x000fe400078e00ff */
[----:B------:R-:W-:Y:S02]  /*f5e0*/  IMAD R14, R14, 0x100, R9 ;  /* 0x000001000e0e7824 */ /* 0x000fe400078e0209 */
[----:B------:R-:W-:Y:S02]  /*f5f0*/  IMAD.MOV.U32 R13, RZ, RZ, RZ ;  /* 0x000000ffff0d7224 */ /* 0x000fe400078e00ff */
[----:B------:R-:W-:Y:S02]  /*f600*/  IMAD.U32 R15, RZ, RZ, UR27 ;  /* 0x0000001bff0f7e24 */ /* 0x000fe4000f8e00ff */
[----:B------:R-:W-:Y:S02]  /*f610*/  IMAD.MOV.U32 R0, RZ, RZ, R12 ;  /* 0x000000ffff007224 */ /* 0x000fe400078e000c */
[----:B------:R-:W-:-:S07]  /*f620*/  IMAD.MOV.U32 R3, RZ, RZ, R11 ;  /* 0x000000ffff037224 */ /* 0x000fce00078e000b */
.L_x_307:
[----:B------:R-:W0:Y:S01]  /*f630*/  S2R R5, SR_CgaCtaId ;  /* 0x0000000000057919 */ /* 0x000e220000008800 */
[----:B------:R-:W-:Y:S01]  /*f640*/  MOV R2, 0x400 ;  /* 0x0000040000027802 */ /* 0x000fe20000000f00 */
[----:B------:R-:W1:Y:S03]  /*f650*/  S2R R4, SR_TID.X ;  /* 0x0000000000047919 */ /* 0x000e660000002100 */
[----:B0-----:R-:W-:Y:S02]  /*f660*/  LEA R16, R5, R2, 0x18 ;  /* 0x0000000205107211 */ /* 0x001fe400078ec0ff */
[----:B------:R-:W-:Y:S02]  /*f670*/  SHF.L.U32 R2, R0, 0x1f, RZ ;  /* 0x0000001f00027819 */ /* 0x000fe400000006ff */
[----:B-1----:R-:W-:Y:S01]  /*f680*/  LOP3.LUT P1, RZ, R4, 0x7f, RZ, 0xc0, !PT ;  /* 0x0000007f04ff7812 */ /* 0x002fe2000782c0ff */
[----:B------:R-:W-:-:S04]  /*f690*/  IMAD R5, R3, 0x8, R16 ;  /* 0x0000000803057824 */ /* 0x000fc800078e0210 */
[----:B------:R-:W0:Y:S08]  /*f6a0*/  SYNCS.PHASECHK.TRANS64.TRYWAIT P0, [R5+URZ+0x20], R2 ;  /* 0x00002002050075a7 */ /* 0x000e30000800017f */
[----:B------:R-:W1:Y:S01]  /*f6b0*/  @!P1 LDC R4, c[0x0][0x500] ;  /* 0x00014000ff049b82 */ /* 0x000e620000000800 */
[----:B0-----:R-:W-:Y:S05]  /*f6c0*/  @!P0 BRA `(.L_x_305) ;  /* 0x0000000c00a48947 */ /* 0x001fea0003800000 */
.L_x_324:
[----:B------:R-:W-:Y:S01]  /*f6d0*/  UPRMT UR7, UR26, 0x9910, URZ ;  /* 0x000099101a077896 */ /* 0x000fe2000800003f */
[----:B-1----:R1:W-:Y:S03]  /*f6e0*/  @!P1 SYNCS.ARRIVE.TRANS64 RZ, [R5+URZ], R4 ;  /* 0x0000000405ff99a7 */ /* 0x0023e6000800003f */
[----:B------:R-:W-:-:S06]  /*f6f0*/  UISETP.NE.AND UP0, UPT, UR7, 0x2, UPT ;  /* 0x000000020700788c */ /* 0x000fcc000bf05270 */
[----:B------:R-:W-:-:S13]  /*f700*/  PLOP3.LUT P0, PT, PT, PT, UP0, 0x80, 0x0 ;  /* 0x000000000000781c */ /* 0x000fda0003f0f008 */
[----:B-1----:R-:W-:Y:S05]  /*f710*/  @P0 BRA `(.L_x_306) ;  /* 0x0000000000040947 */ /* 0x002fea0003800000 */
[----:B------:R-:W-:Y:S01]  /*f720*/  BPT.TRAP 0x1 ;  /* 0x000000040000795c */ /* 0x000fe20000300000 */
.L_x_306:
[C---:B0-----:R-:W-:Y:S01]  /*f730*/  IMAD R2, R3.reuse, 0x4000, R16 ;  /* 0x0000400003027824 */ /* 0x041fe200078e0210 */
[----:B------:R-:W-:Y:S01]  /*f740*/  R2UR UR19, R16 ;  /* 0x00000000101372ca */ /* 0x000fe200000e0000 */
[----:B------:R-:W-:Y:S01]  /*f750*/  IMAD R4, R3, 0x8000, R8 ;  /* 0x0000800003047824 */ /* 0x000fe200078e0208 */
[----:B------:R-:W-:Y:S01]  /*f760*/  R2UR UR9, R5 ;  /* 0x00000000050972ca */ /* 0x000fe200000e0000 */
[----:B------:R-:W-:Y:S01]  /*f770*/  VIADD R15, R15, 0xffffffff ;  /* 0xffffffff0f0f7836 */ /* 0x000fe20000000000 */
[----:B------:R-:W-:Y:S01]  /*f780*/  R2UR UR7, R2 ;  /* 0x00000000020772ca */ /* 0x000fe200000e0000 */
[----:B------:R-:W-:Y:S01]  /*f790*/  UIADD3 UR14, UP0, UR24, 0xf0, URZ ;  /* 0x000000f0180e7890 */ /* 0x000fe2000ff1e03f */
[----:B------:R-:W-:Y:S01]  /*f7a0*/  R2UR UR8, R4 ;  /* 0x00000000040872ca */ /* 0x000fe200000e0000 */
[----:B------:R-:W-:Y:S01]  /*f7b0*/  UIADD3 UR28, UP1, UR24, 0x1f0, URZ ;  /* 0x000001f0181c7890 */ /* 0x000fe2000ff3e03f */
[----:B------:R-:W-:Y:S01]  /*f7c0*/  R2UR UR11, R7 ;  /* 0x00000000070b72ca */ /* 0x000fe200000e0000 */
[----:B------:R-:W-:Y:S01]  /*f7d0*/  UIADD3.X UR15, URZ, UR25, URZ, UP0, !UPT ;  /* 0x000000193f0f7290 */ /* 0x000fe200087fe43f */
[----:B------:R-:W-:Y:S01]  /*f7e0*/  R2UR UR10, R13 ;  /* 0x000000000d0a72ca */ /* 0x000fe200000e0000 */
[----:B------:R-:W-:Y:S01]  /*f7f0*/  VIADD R3, R3, 0x1 ;  /* 0x0000000103037836 */ /* 0x000fe20000000000 */
[----:B------:R-:W-:Y:S01]  /*f800*/  R2UR UR12, R6 ;  /* 0x00000000060c72ca */ /* 0x000fe200000e0000 */
[----:B------:R-:W-:Y:S01]  /*f810*/  UIADD3.X UR29, URZ, UR25, URZ, UP1, !UPT ;  /* 0x000000193f1d7290 */ /* 0x000fe20008ffe43f */
[----:B------:R-:W-:Y:S01]  /*f820*/  R2UR UR21, R14 ;  /* 0x000000000e1572ca */ /* 0x000fe200000e0000 */
[----:B------:R-:W-:Y:S01]  /*f830*/  UMOV UR16, 0x0 ;  /* 0x0000000000107882 */ /* 0x000fe20000000000 */
[----:B------:R-:W-:Y:S01]  /*f840*/  ISETP.GT.AND P1, PT, R15, 0x1, PT ;  /* 0x000000010f00780c */ /* 0x000fe20003f24270 */
[----:B------:R-:W-:Y:S01]  /*f850*/  UIADD3 UR7, UR7, 0x100, URZ ;  /* 0x0000010007077890 */ /* 0x000fe2000fffe03f */
[----:B------:R-:W-:Y:S01]  /*f860*/  ISETP.NE.AND P0, PT, R3, 0x4, PT ;  /* 0x000000040300780c */ /* 0x000fe20003f05270 */
[----:B------:R-:W-:Y:S01]  /*f870*/  UIADD3 UR19, UR19, 0x10100, UR8 ;  /* 0x0001010013137890 */ /* 0x000fe2000fffe008 */
[----:B------:R-:W-:Y:S01]  /*f880*/  VIADD R13, R13, 0x80 ;  /* 0x000000800d0d7836 */ /* 0x000fe20000000000 */
[----:B------:R-:W-:Y:S01]  /*f890*/  UMOV UR17, 0x10000000 ;  /* 0x1000000000117882 */ /* 0x000fe20000000000 */
[----:B------:R-:W-:Y:S01]  /*f8a0*/  UMOV UR30, 0xf0000 ;  /* 0x000f0000001e7882 */ /* 0x000fe20000000000 */
[----:B------:R-:W-:Y:S01]  /*f8b0*/  SEL R5, RZ, 0x1, P0 ;  /* 0x00000001ff057807 */ /* 0x000fe20000000000 */
[----:B------:R-:W-:Y:S01]  /*f8c0*/  UMOV UR8, UR7 ;  /* 0x0000000700087c82 */ /* 0x000fe20008000000 */
[----:B------:R-:W-:Y:S01]  /*f8d0*/  SEL R3, R3, RZ, P0 ;  /* 0x000000ff03037207 */ /* 0x000fe20000000000 */
[----:B------:R0:W-:Y:S01]  /*f8e0*/  UTMALDG.3D [UR8], [UR14], desc[UR16] ;  /* 0x000010080e0075b4 */ /* 0x0001e20008011000 */
[----:B------:R-:W-:Y:S01]  /*f8f0*/  LOP3.LUT R0, R0, R5, RZ, 0x3c, !PT ;  /* 0x0000000500007212 */ /* 0x000fe200078e3cff */
[----:B0-----:R-:W-:Y:S01]  /*f900*/  UMOV UR11, UR21 ;  /* 0x00000015000b7c82 */ /* 0x001fe20008000000 */
[----:B------:R-:W-:-:S02]  /*f910*/  UMOV UR8, UR19 ;  /* 0x0000001300087c82 */ /* 0x000fc40008000000 */
[----:B------:R0:W-:Y:S02]  /*f920*/  UTMALDG.3D.MULTICAST [UR8], [UR28], UR30, desc[UR16] ;  /* 0x000010081c0073b4 */ /* 0x0001e4000801181e */
[----:B0-----:R-:W-:Y:S05]  /*f930*/  @P1 BRA `(.L_x_307) ;  /* 0xfffffffc003c1947 */ /* 0x001fea000383ffff */
.L_x_304:
[----:B------:R-:W-:Y:S05]  /*f940*/  BSYNC B1 ;  /* 0x0000000000017941 */ /* 0x000fea0003800000 */
.L_x_303:
[----:B------:R-:W2:Y:S01]  /*f950*/  LDL.LU R17, [R1+0x78] ;  /* 0x0000780001117983 */ /* 0x000ea20000300800 */
[----:B------:R-:W-:Y:S01]  /*f960*/  LOP3.LUT P3, RZ, R10, 0xff, RZ, 0xc0, !PT ;  /* 0x000000ff0aff7812 */ /* 0x000fe2000786c0ff */
[----:B------:R-:W-:Y:S01]  /*f970*/  VIADD R11, R11, UR20 ;  /* 0x000000140b0b7c36 */ /* 0x000fe20008000000 */
[----:B------:R-:W-:Y:S01]  /*f980*/  ULDC.64 UR8, c[0x0][0x650] ;  /* 0x0001940000087ab9 */ /* 0x000fe20000000a00 */
[----:B------:R-:W3:Y:S01]  /*f990*/  LDL.LU R16, [R1+0x7c] ;  /* 0x00007c0001107983 */ /* 0x000ee20000300800 */
[----:B------:R-:W-:Y:S01]  /*f9a0*/  IMAD.U32 R4, RZ, RZ, UR20 ;  /* 0x00000014ff047e24 */ /* 0x000fe2000f8e00ff */
[----:B------:R-:W-:Y:S01]  /*f9b0*/  BSSY B1, `(.L_x_308) ;  /* 0x0000070000017945 */ /* 0x000fe20003800000 */
[----:B------:R-:W-:Y:S01]  /*f9c0*/  ISETP.GT.U32.AND P0, PT, R11, 0x3, PT ;  /* 0x000000030b00780c */ /* 0x000fe20003f04070 */
[----:B------:R-:W-:Y:S01]  /*f9d0*/  IMAD.MOV.U32 R5, RZ, RZ, -0x1 ;  /* 0xffffffffff057424 */ /* 0x000fe200078e00ff */
[----:B------:R-:W-:Y:S01]  /*f9e0*/  SHF.R.U32.HI R0, RZ, 0x2, R11 ;  /* 0x00000002ff007819 */ /* 0x000fe2000001160b */
[----:B------:R-:W-:Y:S01]  /*f9f0*/  IMAD.MOV.U32 R14, RZ, RZ, -0x1 ;  /* 0xffffffffff0e7424 */ /* 0x000fe200078e00ff */
[----:B------:R-:W-:Y:S01]  /*fa00*/  ISETP.LT.U32.AND P0, PT, R4, 0x4, P0 ;  /* 0x000000040400780c */ /* 0x000fe20000701070 */
[----:B------:R-:W-:Y:S01]  /*fa10*/  IMAD.MOV.U32 R6, RZ, RZ, -0x1 ;  /* 0xffffffffff067424 */ /* 0x000fe200078e00ff */
[----:B------:R-:W-:Y:S01]  /*fa20*/  LOP3.LUT R0, R0, 0x1, RZ, 0xc0, !PT ;  /* 0x0000000100007812 */ /* 0x000fe200078ec0ff */
[----:B------:R-:W0:Y:S01]  /*fa30*/  @P3 S2R R3, SR_CgaCtaId ;  /* 0x0000000000033919 */ /* 0x000e220000008800 */
[----:B------:R-:W-:-:S02]  /*fa40*/  @P3 MOV R2, 0x400 ;  /* 0x0000040000023802 */ /* 0x000fc40000000f00 */
[----:B------:R-:W-:Y:S01]  /*fa50*/  ISETP.NE.U32.AND P1, PT, R0, 0x1, PT ;  /* 0x000000010000780c */ /* 0x000fe20003f25070 */
[----:B------:R-:W-:Y:S01]  /*fa60*/  IMAD.U32 R0, RZ, RZ, UR20 ;  /* 0x00000014ff007e24 */ /* 0x000fe2000f8e00ff */
[----:B------:R-:W-:Y:S02]  /*fa70*/  LOP3.LUT R11, R11, 0x3, RZ, 0xc0, !PT ;  /* 0x000000030b0b7812 */ /* 0x000fe400078ec0ff */
[----:B------:R-:W-:Y:S02]  /*fa80*/  PRMT R10, RZ, 0x7610, R10 ;  /* 0x00007610ff0a7816 */ /* 0x000fe4000000000a */
[----:B------:R-:W-:-:S04]  /*fa90*/  ISETP.GT.U32.AND P1, PT, R0, 0x3, !P1 ;  /* 0x000000030000780c */ /* 0x000fc80004f24070 */
[----:B------:R-:W-:Y:S02]  /*faa0*/  SEL R0, RZ, 0x1, !P1 ;  /* 0x00000001ff007807 */ /* 0x000fe40004800000 */
[----:B0-----:R-:W-:Y:S02]  /*fab0*/  @P3 LEA R2, R3, R2, 0x18 ;  /* 0x0000000203023211 */ /* 0x001fe400078ec0ff */
[----:B------:R-:W-:Y:S02]  /*fac0*/  SEL R3, RZ, 0x1, !P0 ;  /* 0x00000001ff037807 */ /* 0x000fe40004000000 */
[----:B------:R0:W-:Y:S02]  /*fad0*/  @P3 SYNCS.ARRIVE.TRANS64.A1T0 RZ, [R2+URZ+0x58], RZ ;  /* 0x000058ff02ff39a7 */ /* 0x0001e4000810003f */
[----:B------:R-:W-:Y:S02]  /*fae0*/  LOP3.LUT R12, R0, R12, R3, 0x96, !PT ;  /* 0x0000000c000c7212 */ /* 0x000fe400078e9603 */
[----:B------:R-:W-:-:S02]  /*faf0*/  PRMT R0, RZ, 0x7610, R0 ;  /* 0x00007610ff007816 */ /* 0x000fc40000000000 */
[----:B---3--:R-:W-:-:S04]  /*fb00*/  IADD3 R16, P3, R16, UR22, RZ ;  /* 0x0000001610107c10 */ /* 0x008fc8000ff7e0ff */
[----:B--2---:R-:W-:Y:S01]  /*fb10*/  IADD3.X R17, R17, UR18, RZ, P3, !PT ;  /* 0x0000001211117c10 */ /* 0x004fe20009ffe4ff */
[----:B------:R0:W-:Y:S01]  /*fb20*/  STL [R1+0x7c], R16 ;  /* 0x00007c1001007387 */ /* 0x0001e20000100800 */
[----:B------:R-:W-:-:S03]  /*fb30*/  ISETP.GE.U32.AND P3, PT, R16, UR8, PT ;  /* 0x0000000810007c0c */ /* 0x000fc6000bf66070 */
[----:B------:R0:W-:Y:S01]  /*fb40*/  STL [R1+0x78], R17 ;  /* 0x0000781101007387 */ /* 0x0001e20000100800 */
[----:B------:R-:W-:-:S13]  /*fb50*/  ISETP.GE.U32.AND.EX P0, PT, R17, UR9, PT, P3 ;  /* 0x0000000911007c0c */ /* 0x000fda000bf06130 */
[----:B0-----:R-:W-:Y:S05]  /*fb60*/  @P0 BRA `(.L_x_309) ;  /* 0x0000000400500947 */ /* 0x001fea0003800000 */
[----:B------:R-:W-:Y:S01]  /*fb70*/  ULDC.64 UR8, c[0x0][0x628] ;  /* 0x00018a0000087ab9 */ /* 0x000fe20000000a00 */
[----:B------:R-:W0:Y:S01]  /*fb80*/  S2R R13, SR_CTAID.X ;  /* 0x00000000000d7919 */ /* 0x000e220000002500 */
[----:B------:R-:W-:Y:S01]  /*fb90*/  ISETP.NE.U32.AND P0, PT, RZ, UR8, PT ;  /* 0x00000008ff007c0c */ /* 0x000fe2000bf05070 */
[----:B------:R-:W-:Y:S01]  /*fba0*/  ULDC UR10, c[0x0][0x630] ;  /* 0x00018c00000a7ab9 */ /* 0x000fe20000000800 */
[----:B------:R-:W-:Y:S01]  /*fbb0*/  IMAD.MOV.U32 R2, RZ, RZ, R16 ;  /* 0x000000ffff027224 */ /* 0x000fe200078e0010 */
[----:B------:R-:W1:Y:S01]  /*fbc0*/  S2R R0, SR_CTAID.Y ;  /* 0x0000000000007919 */ /* 0x000e620000002600 */
[----:B------:R-:W-:Y:S01]  /*fbd0*/  ISETP.NE.AND.EX P0, PT, RZ, UR9, PT, P0 ;  /* 0x00000009ff007c0c */ /* 0x000fe2000bf05300 */
[----:B------:R-:W-:-:S12]  /*fbe0*/  IMAD.MOV.U32 R3, RZ, RZ, R17 ;  /* 0x000000ffff037224 */ /* 0x000fd800078e0011 */
[----:B------:R-:W-:Y:S05]  /*fbf0*/  @!P0 BRA `(.L_x_310) ;  /* 0x0000000000288947 */ /* 0x000fea0003800000 */
[----:B------:R-:W-:Y:S02]  /*fc00*/  ULDC UR7, c[0x0][0x634] ;  /* 0x00018d0000077ab9 */ /* 0x000fe40000000800 */
[----:B------:R-:W-:-:S05]  /*fc10*/  IADD3 R7, P0, R16, UR7, RZ ;  /* 0x0000000710077c10 */ /* 0x000fca000ff1e0ff */
[----:B------:R-:W-:-:S04]  /*fc20*/  IMAD.X R15, RZ, RZ, R17, P0 ;  /* 0x000000ffff0f7224 */ /* 0x000fc800000e0611 */
[----:B------:R-:W-:-:S04]  /*fc30*/  IMAD.WIDE.U32 R4, R15, UR8, RZ ;  /* 0x000000080f047c25 */ /* 0x000fc8000f8e00ff */
[----:B------:R-:W-:-:S04]  /*fc40*/  IMAD.WIDE.U32 R4, P0, R7, UR9, R4 ;  /* 0x0000000907047c25 */ /* 0x000fc8000f800004 */
[----:B------:R-:W-:-:S04]  /*fc50*/  IMAD.WIDE.U32 R6, R7, UR8, RZ ;  /* 0x0000000807067c25 */ /* 0x000fc8000f8e00ff */
[----:B------:R-:W-:Y:S01]  /*fc60*/  IMAD.X R3, RZ, RZ, RZ, P0 ;  /* 0x000000ffff037224 */ /* 0x000fe200000e06ff */
[----:B------:R-:W-:Y:S01]  /*fc70*/  IADD3 RZ, P0, R7, R4, RZ ;  /* 0x0000000407ff7210 */ /* 0x000fe20007f1e0ff */
[----:B------:R-:W-:-:S04]  /*fc80*/  IMAD.MOV.U32 R2, RZ, RZ, R5 ;  /* 0x000000ffff027224 */ /* 0x000fc800078e0005 */
[----:B------:R-:W-:-:S08]  /*fc90*/  IMAD.WIDE.U32.X R2, R15, UR9, R2, P0 ;  /* 0x000000090f027c25 */ /* 0x000fd000080e0402 */
.L_x_310:
[--C-:B------:R-:W-:Y:S01]  /*fca0*/  SHF.R.U64 R6, R2, UR10, R3.reuse ;  /* 0x0000000a02067c19 */ /* 0x100fe20008001203 */
[----:B------:R-:W-:Y:S01]  /*fcb0*/  ULDC.64 UR8, c[0x0][0x620] ;  /* 0x0001880000087ab9 */ /* 0x000fe20000000a00 */
[----:B------:R-:W-:Y:S01]  /*fcc0*/  SHF.R.U32.HI R2, RZ, UR10, R3 ;  /* 0x0000000aff027c19 */ /* 0x000fe20008011603 */
[----:B------:R-:W-:Y:S01]  /*fcd0*/  IMAD.MOV.U32 R3, RZ, RZ, R17 ;  /* 0x000000ffff037224 */ /* 0x000fe200078e0011 */
[----:B------:R-:W-:Y:S01]  /*fce0*/  IADD3 R5, P0, RZ, -R6, RZ ;  /* 0x80000006ff057210 */ /* 0x000fe20007f1e0ff */
[----:B------:R-:W-:Y:S01]  /*fcf0*/  ULDC UR7, c[0x0][0x150] ;  /* 0x0000540000077ab9 */ /* 0x000fe20000000800 */
[----:B0-----:R-:W-:Y:S01]  /*fd00*/  I2FP.F32.U32 R7, R13 ;  /* 0x0000000d00077245 */ /* 0x001fe20000201000 */
[----:B------:R-:W0:Y:S01]  /*fd10*/  LDC R18, c[0x0][0x144] ;  /* 0x00005100ff127b82 */ /* 0x000e220000000800 */
[----:B------:R-:W-:Y:S01]  /*fd20*/  ULDC.64 UR10, c[0x0][0x640] ;  /* 0x00019000000a7ab9 */ /* 0x000fe20000000a00 */
[----:B------:R-:W-:Y:S01]  /*fd30*/  IMAD.X R2, RZ, RZ, ~R2, P0 ;  /* 0x000000ffff027224 */ /* 0x000fe200000e0e02 */
[----:B------:R-:W-:-:S03]  /*fd40*/  ISETP.NE.U32.AND P0, PT, RZ, UR10, PT ;  /* 0x0000000aff007c0c */ /* 0x000fc6000bf05070 */
[----:B------:R-:W-:Y:S01]  /*fd50*/  IMAD R4, R2, UR8, RZ ;  /* 0x0000000802047c24 */ /* 0x000fe2000f8e02ff */
[----:B------:R-:W-:Y:S01]  /*fd60*/  ISETP.NE.AND.EX P0, PT, RZ, UR11, PT, P0 ;  /* 0x0000000bff007c0c */ /* 0x000fe2000bf05300 */
[----:B------:R-:W-:Y:S01]  /*fd70*/  IMAD.MOV.U32 R2, RZ, RZ, R16 ;  /* 0x000000ffff027224 */ /* 0x000fe200078e0010 */
[----:B------:R-:W2:Y:S03]  /*fd80*/  LDC R15, c[0x0][0x148] ;  /* 0x00005200ff0f7b82 */ /* 0x000ea60000000800 */
[----:B------:R-:W-:Y:S01]  /*fd90*/  IMAD.WIDE.U32 R2, R5, UR8, R2 ;  /* 0x0000000805027c25 */ /* 0x000fe2000f8e0002 */
[----:B------:R-:W-:-:S03]  /*fda0*/  ULDC UR8, c[0x0][0x154] ;  /* 0x0000550000087ab9 */ /* 0x000fc60000000800 */
[----:B------:R-:W-:Y:S02]  /*fdb0*/  IMAD R5, R5, UR9, R4 ;  /* 0x0000000905057c24 */ /* 0x000fe4000f8e0204 */
[----:B------:R-:W-:Y:S01]  /*fdc0*/  FMUL R4, R7, UR7 ;  /* 0x0000000707047c20 */ /* 0x000fe20008400000 */
[----:B------:R-:W-:Y:S01]  /*fdd0*/  ULDC UR7, c[0x0][0x618] ;  /* 0x0001860000077ab9 */ /* 0x000fe20000000800 */
[----:B------:R-:W-:Y:S01]  /*fde0*/  ULDC UR9, c[0x0][0x608] ;  /* 0x0001820000097ab9 */ /* 0x000fe20000000800 */
[----:B------:R-:W-:-:S03]  /*fdf0*/  IMAD.IADD R3, R3, 0x1, R5 ;  /* 0x0000000103037824 */ /* 0x000fc600078e0205 */
[----:B------:R-:W3:Y:S02]  /*fe00*/  F2I.U32.TRUNC.NTZ R4, R4 ;  /* 0x0000000400047305 */ /* 0x000ee4000020f000 */
[----:B------:R-:W-:Y:S02]  /*fe10*/  SHF.R.U64 R7, R2, UR7, R3 ;  /* 0x0000000702077c19 */ /* 0x000fe40008001203 */
[----:B-1----:R-:W-:-:S05]  /*fe20*/  I2FP.F32.U32 R2, R0 ;  /* 0x0000000000027245 */ /* 0x002fca0000201000 */
[----:B------:R-:W-:Y:S01]  /*fe30*/  FMUL R5, R2, UR8 ;  /* 0x0000000802057c20 */ /* 0x000fe20008400000 */
[----:B------:R-:W-:Y:S01]  /*fe40*/  SHF.R.U32.HI R2, RZ, UR7, R3 ;  /* 0x00000007ff027c19 */ /* 0x000fe20008011603 */
[----:B------:R-:W-:Y:S02]  /*fe50*/  ULDC UR7, c[0x0][0x658] ;  /* 0x0001960000077ab9 */ /* 0x000fe40000000800 */
[----:B------:R1:W4:Y:S01]  /*fe60*/  F2I.U32.TRUNC.NTZ R19, R5 ;  /* 0x0000000500137305 */ /* 0x000322000020f000 */
[----:B------:R-:W-:Y:S01]  /*fe70*/  SHF.R.U64 R16, R7, UR9, R2 ;  /* 0x0000000907107c19 */ /* 0x000fe20008001202 */
[----:B---3--:R-:W-:Y:S01]  /*fe80*/  IMAD.MOV R4, RZ, RZ, -R4 ;  /* 0x000000ffff047224 */ /* 0x008fe200078e0a04 */
[----:B------:R-:W-:-:S03]  /*fe90*/  SHF.R.U32.HI R3, RZ, UR9, R2 ;  /* 0x00000009ff037c19 */ /* 0x000fc60008011602 */
[----:B0-----:R-:W-:Y:S01]  /*fea0*/  IMAD R13, R18, R4, R13 ;  /* 0x00000004120d7224 */ /* 0x001fe200078e020d */
[--C-:B------:R-:W-:Y:S02]  /*feb0*/  SHF.R.U64 R14, R16, UR7, R3.reuse ;  /* 0x00000007100e7c19 */ /* 0x100fe40008001203 */
[----:B------:R-:W-:-:S03]  /*fec0*/  SHF.R.U32.HI R17, RZ, UR7, R3 ;  /* 0x00000007ff117c19 */ /* 0x000fc60008011603 */
[----:B------:R-:W-:Y:S02]  /*fed0*/  IMAD.MOV.U32 R2, RZ, RZ, R14 ;  /* 0x000000ffff027224 */ /* 0x000fe400078e000e */
[----:B------:R-:W-:Y:S01]  /*fee0*/  IMAD.MOV.U32 R3, RZ, RZ, R17 ;  /* 0x000000ffff037224 */ /* 0x000fe200078e0011 */
[----:B-12-4-:R-:W-:Y:S06]  /*fef0*/  @!P0 BRA `(.L_x_311) ;  /* 0x0000000000288947 */ /* 0x016fec0003800000 */
[----:B------:R-:W-:Y:S02]  /*ff00*/  ULDC UR7, c[0x0][0x64c] ;  /* 0x0001930000077ab9 */ /* 0x000fe40000000800 */
[----:B------:R-:W-:-:S05]  /*ff10*/  IADD3 R3, P0, R14, UR7, RZ ;  /* 0x000000070e037c10 */ /* 0x000fca000ff1e0ff */
[----:B------:R-:W-:-:S04]  /*ff20*/  IMAD.X R17, RZ, RZ, R17, P0 ;  /* 0x000000ffff117224 */ /* 0x000fc800000e0611 */
[----:B------:R-:W-:-:S04]  /*ff30*/  IMAD.WIDE.U32 R4, R17, UR10, RZ ;  /* 0x0000000a11047c25 */ /* 0x000fc8000f8e00ff */
[----:B------:R-:W-:-:S04]  /*ff40*/  IMAD.WIDE.U32 R4, P0, R3, UR11, R4 ;  /* 0x0000000b03047c25 */ /* 0x000fc8000f800004 */
[----:B------:R-:W-:-:S04]  /*ff50*/  IMAD.WIDE.U32 R2, R3, UR10, RZ ;  /* 0x0000000a03027c25 */ /* 0x000fc8000f8e00ff */
[----:B------:R-:W-:Y:S01]  /*ff60*/  IMAD.MOV.U32 R2, RZ, RZ, R5 ;  /* 0x000000ffff027224 */ /* 0x000fe200078e0005 */
[----:B------:R-:W-:Y:S01]  /*ff70*/  IADD3 RZ, P1, R3, R4, RZ ;  /* 0x0000000403ff7210 */ /* 0x000fe20007f3e0ff */
[----:B------:R-:W-:-:S04]  /*ff80*/  IMAD.X R3, RZ, RZ, RZ, P0 ;  /* 0x000000ffff037224 */ /* 0x000fc800000e06ff */
[----:B------:R-:W-:-:S08]  /*ff90*/  IMAD.WIDE.U32.X R2, R17, UR11, R2, P1 ;  /* 0x0000000b11027c25 */ /* 0x000fd000088e0402 */
.L_x_311:
[----:B------:R-:W-:Y:S01]  /*ffa0*/  ULDC UR7, c[0x0][0x648] ;  /* 0x0001920000077ab9 */ /* 0x000fe20000000800 */
[----:B------:R-:W-:Y:S01]  /*ffb0*/  LOP3.LUT R16, R16, UR6, RZ, 0xc0, !PT ;  /* 0x0000000610107c12 */ /* 0x000fe2000f8ec0ff */
[----:B------:R-:W-:Y:S01]  /*ffc0*/  IMAD.MOV R19, RZ, RZ, -R19 ;  /* 0x000000ffff137224 */ /* 0x000fe200078e0a13 */
[----:B------:R-:W-:Y:S01]  /*ffd0*/  SHF.R.U64 R3, R2, UR7, R3 ;  /* 0x0000000702037c19 */ /* 0x000fe20008001203 */
[----:B------:R-:W-:Y:S01]  /*ffe0*/  ULDC UR7, c[0x0][0x638] ;  /* 0x00018e0000077ab9 */ /* 0x000fe20000000800 */
[----:B------:R-:W-:Y:S01]  /*fff0*/  LOP3.LUT R7, R7, UR4, RZ, 0xc0, !PT ;  /* 0x0000000407077c12 */ /* 0x000fe2000f8ec0ff */
[----:B------:R-:W-:Y:S01]  /*10000*/  @P2 IMAD R13, R15, R19, R0 ;  /* 0x000000130f0d2224 */ /* 0x000fe200078e0200 */
[----:B------:R-:W-:Y:S01]  /*10010*/  ULDC UR8, c[0x0][0x610] ;  /* 0x0001840000087ab9 */ /* 0x000fe20000000800 */
[----:B------:R-:W-:Y:S02]  /*10020*/  IMAD.MOV R5, RZ, RZ, -R3 ;  /* 0x000000ffff057224 */ /* 0x000fe400078e0a03 */
[----:B------:R-:W-:-:S02]  /*10030*/  IMAD R16, R3, UR5, R16 ;  /* 0x0000000503107c24 */ /* 0x000fc4000f8e0210 */
[----:B------:R-:W-:Y:S01]  /*10040*/  IMAD R14, R5, UR7, R14 ;  /* 0x00000007050e7c24 */ /* 0x000fe2000f8e020e */
[----:B------:R-:W-:Y:S01]  /*10050*/  ULDC UR7, c[0x0][0x600] ;  /* 0x0001800000077ab9 */ /* 0x000fe20000000800 */
[----:B------:R-:W-:Y:S02]  /*10060*/  IMAD R13, R16, UR8, R13 ;  /* 0x00000008100d7c24 */ /* 0x000fe4000f8e020d */
[----:B------:R-:W-:Y:S02]  /*10070*/  IMAD R2, R14, UR7, R7 ;  /* 0x000000070e027c24 */ /* 0x000fe4000f8e0207 */
[----:B------:R-:W-:-:S03]  /*10080*/  IMAD.MOV.U32 R0, RZ, RZ, 0x1 ;  /* 0x00000001ff007424 */ /* 0x000fc600078e00ff */
[----:B------:R-:W-:Y:S02]  /*10090*/  SEL R14, R2, R13, !P2 ;  /* 0x0000000d020e7207 */ /* 0x000fe40005000000 */
[----:B------:R-:W-:-:S07]  /*100a0*/  SEL R5, R13, R2, !P2 ;  /* 0x000000020d057207 */ /* 0x000fce0005000000 */
.L_x_309:
[----:B------:R-:W-:Y:S05]  /*100b0*/  BSYNC B1 ;  /* 0x0000000000017941 */ /* 0x000fea0003800000 */
.L_x_308:
[----:B------:R-:W-:-:S13]  /*100c0*/  LOP3.LUT P0, RZ, R0, 0xff, RZ, 0xc0, !PT ;  /* 0x000000ff00ff7812 */ /* 0x000fda000780c0ff */
[----:B------:R-:W-:Y:S05]  /*100d0*/  @P0 BRA `(.L_x_312) ;  /* 0xfffffff400200947 */ /* 0x000fea000383ffff */
[----:B------:R-:W-:Y:S05]  /*100e0*/  BSYNC B0 ;  /* 0x0000000000007941 */ /* 0x000fea0003800000 */
.L_x_301:
[----:B------:R-:W-:-:S03]  /*100f0*/  UMOV UR7, 0xffffffff ;  /* 0xffffffff00077882 */ /* 0x000fc60000000000 */
[----:B------:R-:W-:Y:S05]  /*10100*/  BRA.DIV UR7, `(.L_x_313) ;  /* 0x0000000607287947 */ /* 0x000fea000b800000 */
[----:B------:R-:W-:-:S13]  /*10110*/  ELECT P0, URZ, PT ;  /* 0x00000000003f782f */ /* 0x000fda0003800000 */
.L_x_327:
[----:B------:R-:W-:Y:S04]  /*10120*/  BSSY B0, `(.L_x_314) ;  /* 0x000002c000007945 */ /* 0x000fe80003800000 */
[----:B------:R-:W-:Y:S05]  /*10130*/  @!P0 BRA `(.L_x_315) ;  /* 0x0000000000a88947 */ /* 0x000fea0003800000 */
[----:B------:R-:W-:-:S04]  /*10140*/  ULOP3.LUT UR7, UR13, 0x2, URZ, 0xfc, !UPT ;  /* 0x000000020d077892 */ /* 0x000fc8000f8efc3f */
[----:B------:R-:W-:-:S06]  /*10150*/  UISETP.NE.AND UP0, UPT, UR7, 0x3, UPT ;  /* 0x000000030700788c */ /* 0x000fcc000bf05270 */
[----:B------:R-:W-:-:S13]  /*10160*/  PLOP3.LUT P0, PT, PT, PT, UP0, 0x80, 0x0 ;  /* 0x000000000000781c */ /* 0x000fda0003f0f008 */
[----:B------:R-:W-:Y:S05]  /*10170*/  @!P0 BRA `(.L_x_316) ;  /* 0x0000000000048947 */ /* 0x000fea0003800000 */
[----:B------:R-:W-:Y:S01]  /*10180*/  BPT.TRAP 0x1 ;  /* 0x000000040000795c */ /* 0x000fe20000300000 */
.L_x_316:
[----:B------:R-:W0:Y:S01]  /*10190*/  S2R R3, SR_CgaCtaId ;  /* 0x0000000000037919 */ /* 0x000e220000008800 */
[----:B------:R-:W-:Y:S02]  /*101a0*/  MOV R0, 0x400 ;  /* 0x0000040000007802 */ /* 0x000fe40000000f00 */
[----:B------:R-:W-:Y:S02]  /*101b0*/  SHF.L.U32 R2, R12, 0x1f, RZ ;  /* 0x0000001f0c027819 */ /* 0x000fe400000006ff */
[----:B0-----:R-:W-:-:S05]  /*101c0*/  LEA R0, R3, R0, 0x18 ;  /* 0x0000000003007211 */ /* 0x001fca00078ec0ff */
[----:B------:R-:W-:-:S04]  /*101d0*/  VIADD R0, R0, 0x20 ;  /* 0x0000002000007836 */ /* 0x000fc80000000000 */
[C---:B------:R-:W-:Y:S02]  /*101e0*/  IMAD R5, R11.reuse, 0x8, R0 ;  /* 0x000000080b057824 */ /* 0x040fe400078e0200 */
[----:B------:R-:W-:Y:S02]  /*101f0*/  VIADD R11, R11, 0x1 ;  /* 0x000000010b0b7836 */ /* 0x000fe40000000000 */
[----:B------:R-:W0:Y:S03]  /*10200*/  SYNCS.PHASECHK.TRANS64.TRYWAIT P0, [R5+URZ], R2 ;  /* 0x00000002050075a7 */ /* 0x000e26000800017f */
[----:B------:R-:W-:-:S04]  /*10210*/  ISETP.NE.AND P1, PT, R11, 0x4, PT ;  /* 0x000000040b00780c */ /* 0x000fc80003f25270 */
[----:B------:R-:W-:Y:S02]  /*10220*/  SEL R3, RZ, 0x1, P1 ;  /* 0x00000001ff037807 */ /* 0x000fe40000800000 */
[----:B------:R-:W-:Y:S02]  /*10230*/  SEL R11, R11, RZ, P1 ;  /* 0x000000ff0b0b7207 */ /* 0x000fe40000800000 */
[----:B------:R-:W-:-:S03]  /*10240*/  LOP3.LUT R12, R12, R3, RZ, 0x3c, !PT ;  /* 0x000000030c0c7212 */ /* 0x000fc600078e3cff */
[----:B------:R-:W-:Y:S01]  /*10250*/  IMAD R7, R11, 0x8, R0 ;  /* 0x000000080b077824 */ /* 0x000fe200078e0200 */
[----:B------:R-:W-:Y:S01]  /*10260*/  SHF.L.U32 R4, R12, 0x1f, RZ ;  /* 0x0000001f0c047819 */ /* 0x000fe200000006ff */
[----:B0-----:R-:W-:Y:S06]  /*10270*/  @!P0 BRA `(.L_x_317) ;  /* 0x0000000000ec8947 */ /* 0x001fec0003800000 */
.L_x_328:
[----:B------:R-:W1:Y:S01]  /*10280*/  SYNCS.PHASECHK.TRANS64.TRYWAIT P0, [R7+URZ], R4 ;  /* 0x00000004070075a7 */ /* 0x000e62000800017f */
[----:B0-----:R-:W-:-:S05]  /*10290*/  VIADD R2, R11, 0x1 ;  /* 0x000000010b027836 */ /* 0x001fca0000000000 */
[----:B------:R-:W-:-:S04]  /*102a0*/  ISETP.NE.AND P1, PT, R2, 0x4, PT ;  /* 0x000000040200780c */ /* 0x000fc80003f25270 */
[----:B------:R-:W-:Y:S02]  /*102b0*/  SEL R3, RZ, 0x1, P1 ;  /* 0x00000001ff037807 */ /* 0x000fe40000800000 */
[----:B------:R-:W-:Y:S02]  /*102c0*/  SEL R9, R2, RZ, P1 ;  /* 0x000000ff02097207 */ /* 0x000fe40000800000 */
[----:B------:R-:W-:-:S03]  /*102d0*/  LOP3.LUT R11, R12, R3, RZ, 0x3c, !PT ;  /* 0x000000030c0b7212 */ /* 0x000fc600078e3cff */
[----:B------:R-:W-:Y:S01]  /*102e0*/  IMAD R6, R9, 0x8, R0 ;  /* 0x0000000809067824 */ /* 0x000fe200078e0200 */
[----:B------:R-:W-:Y:S01]  /*102f0*/  SHF.L.U32 R5, R11, 0x1f, RZ ;  /* 0x0000001f0b057819 */ /* 0x000fe200000006ff */
[----:B-1----:R-:W-:Y:S06]  /*10300*/  @!P0 BRA `(.L_x_318) ;  /* 0x0000000000dc8947 */ /* 0x002fec0003800000 */
.L_x_329:
[----:B------:R-:W1:Y:S01]  /*10310*/  SYNCS.PHASECHK.TRANS64.TRYWAIT P0, [R6+URZ], R5 ;  /* 0x00000005060075a7 */ /* 0x000e62000800017f */
[----:B------:R-:W-:-:S05]  /*10320*/  VIADD R2, R9, 0x1 ;  /* 0x0000000109027836 */ /* 0x000fca0000000000 */
[----:B------:R-:W-:-:S04]  /*10330*/  ISETP.NE.AND P1, PT, R2, 0x4, PT ;  /* 0x000000040200780c */ /* 0x000fc80003f25270 */
[----:B0-----:R-:W-:Y:S02]  /*10340*/  SEL R4, RZ, 0x1, P1 ;  /* 0x00000001ff047807 */ /* 0x001fe40000800000 */
[----:B------:R-:W-:Y:S02]  /*10350*/  SEL R3, R2, RZ, P1 ;  /* 0x000000ff02037207 */ /* 0x000fe40000800000 */
[----:B------:R-:W-:Y:S01]  /*10360*/  LOP3.LUT R4, R11, R4, RZ, 0x3c, !PT ;  /* 0x000000040b047212 */ /* 0x000fe200078e3cff */
[----:B-1----:R-:W-:Y:S06]  /*10370*/  @!P0 BRA `(.L_x_319) ;  /* 0x0000000000d48947 */ /* 0x002fec0003800000 */
.L_x_330:
[----:B------:R-:W-:Y:S01]  /*10380*/  IMAD R3, R3, 0x8, R0 ;  /* 0x0000000803037824 */ /* 0x000fe200078e0200 */
[----:B------:R-:W-:-:S07]  /*10390*/  SHF.L.U32 R0, R4, 0x1f, RZ ;  /* 0x0000001f04007819 */ /* 0x000fce00000006ff */
.L_x_320:
[----:B-1----:R1:W2:Y:S02]  /*103a0*/  SYNCS.PHASECHK.TRANS64.TRYWAIT P0, [R3+URZ], R0 ;  /* 0x00000000030075a7 */ /* 0x0022a4000800017f */
[----:B--2---:R-:W-:Y:S05]  /*103b0*/  @!P0 NANOSLEEP.SYNCS 0x989680 ;  /* 0x009896800000895d */ /* 0x004fea0003900000 */
[----:B------:R-:W2:Y:S02]  /*103c0*/  @!P0 SYNCS.PHASECHK.TRANS64 P0, [R3+URZ], R0 ;  /* 0x00000000030085a7 */ /* 0x000ea4000800007f */
[----:B--2---:R-:W-:Y:S05]  /*103d0*/  @!P0 BRA `(.L_x_320) ;  /* 0xfffffffc00f08947 */ /* 0x004fea000383ffff */
.L_x_315:
[----:B------:R-:W-:Y:S05]  /*103e0*/  BSYNC B0 ;  /* 0x0000000000007941 */ /* 0x000fea0003800000 */
.L_x_314:
[----:B------:R-:W-:Y:S05]  /*103f0*/  EXIT ;  /* 0x000000000000794d */ /* 0x000fea0003800000 */
.L_x_21:
[----:B-1----:R-:W-:-:S04]  /*10400*/  IMAD.U32 R3, RZ, RZ, UR6 ;  /* 0x00000006ff037e24 */ /* 0x002fc8000f8e00ff */
[----:B------:R1:W2:Y:S03]  /*10410*/  SYNCS.PHASECHK.TRANS64.TRYWAIT P0, [R3+URZ], R0 ;  /* 0x00000000030075a7 */ /* 0x0002a6000800017f */
[----:B--2---:R-:W-:Y:S05]  /*10420*/  @!P0 NANOSLEEP.SYNCS 0x989680 ;  /* 0x009896800000895d */ /* 0x004fea0003900000 */
[----:B------:R-:W2:Y:S02]  /*10430*/  @!P0 SYNCS.PHASECHK.TRANS64 P0, [R3+URZ], R0 ;  /* 0x00000000030085a7 */ /* 0x000ea4000800007f */
[----:B--2---:R-:W-:Y:S05]  /*10440*/  @!P0 BRA `(.L_x_21) ;  /* 0xfffffffc00ec8947 */ /* 0x004fea000383ffff */
[----:B------:R-:W-:Y:S05]  /*10450*/  BRA `(.L_x_20) ;  /* 0xffffff1800787947 */ /* 0x000fea000383ffff */
.L_x_27:
[----:B-----5:R2:W-:Y:S02]  /*10460*/  STL [R1+0x88], R0 ;  /* 0x0000880001007387 */ /* 0x0205e40000100800 */
[----:B--2---:R-:W-:-:S04]  /*10470*/  IMAD.U32 R0, RZ, RZ, UR9 ;  /* 0x00000009ff007e24 */ /* 0x004fc8000f8e00ff */
[----:B------:R2:W3:Y:S03]  /*10480*/  SYNCS.PHASECHK.TRANS64.TRYWAIT P0, [R0+URZ], R229 ;  /* 0x000000e5000075a7 */ /* 0x0004e6000800017f */
[----:B---3--:R-:W-:Y:S05]  /*10490*/  @!P0 NANOSLEEP.SYNCS 0x989680 ;  /* 0x009896800000895d */ /* 0x008fea0003900000 */
[----:B------:R2:W3:Y:S02]  /*104a0*/  @!P0 SYNCS.PHASECHK.TRANS64 P0, [R0+URZ], R229 ;  /* 0x000000e5000085a7 */ /* 0x0004e4000800007f */
[----:B--2---:R2:W5:Y:S02]  /*104b0*/  LDL.LU R0, [R1+0x88] ;  /* 0x0000880001007983 */ /* 0x0045640000300800 */
[----:B--23--:R-:W-:Y:S05]  /*104c0*/  @!P0 BRA `(.L_x_27) ;  /* 0xfffffffc00e48947 */ /* 0x00cfea000383ffff */
[----:B------:R-:W-:Y:S05]  /*104d0*/  BRA `(.L_x_26) ;  /* 0xffffff2c001c7947 */ /* 0x000fea000383ffff */
.L_x_302:
[----:B------:R-:W-:Y:S01]  /*104e0*/  BSSY B1, `(.L_x_321) ;  /* 0x0000006000017945 */ /* 0x000fe20003800000 */
[----:B------:R-:W-:-:S07]  /*104f0*/  IMAD.MOV.U32 R0, RZ, RZ, -0x1 ;  /* 0xffffffffff007424 */ /* 0x000fce00078e00ff */
[----:B------:R-:W-:Y:S05]  /*10500*/  WARPSYNC.COLLECTIVE R0, `(.L_x_322) ;  /* 0x00000000000c7348 */ /* 0x000fea0003c00000 */
[----:B------:R-:W-:Y:S02]  /*10510*/  ELECT P0, UR62, PT ;  /* 0x00000000003e782f */ /* 0x000fe40003800000 */
[----:B------:R-:W-:Y:S01]  /*10520*/  MOV R0, UR62 ;  /* 0x0000003e00007c02 */ /* 0x000fe20008000f00 */
[----:B------:R-:W-:Y:S10]  /*10530*/  ENDCOLLECTIVE ;  /* 0x000000000000791b */ /* 0x000ff40003800000 */
.L_x_322:
[----:B------:R-:W-:Y:S05]  /*10540*/  BSYNC B1 ;  /* 0x0000000000017941 */ /* 0x000fea0003800000 */
.L_x_321:
[----:B------:R-:W-:Y:S05]  /*10550*/  BRA `(.L_x_323) ;  /* 0xfffffff0000c7947 */ /* 0x000fea000383ffff */
.L_x_305:
[----:B0-----:R0:W2:Y:S02]  /*10560*/  SYNCS.PHASECHK.TRANS64.TRYWAIT P0, [R5+URZ+0x20], R2 ;  /* 0x00002002050075a7 */ /* 0x0010a4000800017f */
[----:B--2---:R-:W-:Y:S05]  /*10570*/  @!P0 NANOSLEEP.SYNCS 0x989680 ;  /* 0x009896800000895d */ /* 0x004fea0003900000 */
[----:B------:R-:W2:Y:S02]  /*10580*/  @!P0 SYNCS.PHASECHK.TRANS64 P0, [R5+URZ+0x20], R2 ;  /* 0x00002002050085a7 */ /* 0x000ea4000800007f */
[----:B--2---:R-:W-:Y:S05]  /*10590*/  @!P0 BRA `(.L_x_305) ;  /* 0xfffffffc00f08947 */ /* 0x004fea000383ffff */
[----:B------:R-:W-:Y:S05]  /*105a0*/  BRA `(.L_x_324) ;  /* 0xfffffff000487947 */ /* 0x000fea000383ffff */
.L_x_313:
[----:B------:R-:W-:Y:S01]  /*105b0*/  BSSY B0, `(.L_x_325) ;  /* 0x0000006000007945 */ /* 0x000fe20003800000 */
[----:B------:R-:W-:-:S07]  /*105c0*/  IMAD.MOV.U32 R0, RZ, RZ, -0x1 ;  /* 0xffffffffff007424 */ /* 0x000fce00078e00ff */
[----:B------:R-:W-:Y:S05]  /*105d0*/  WARPSYNC.COLLECTIVE R0, `(.L_x_326) ;  /* 0x00000000000c7348 */ /* 0x000fea0003c00000 */
[----:B------:R-:W-:Y:S02]  /*105e0*/  ELECT P0, UR62, PT ;  /* 0x00000000003e782f */ /* 0x000fe40003800000 */
[----:B------:R-:W-:Y:S01]  /*105f0*/  MOV R0, UR62 ;  /* 0x0000003e00007c02 */ /* 0x000fe20008000f00 */
[----:B------:R-:W-:Y:S10]  /*10600*/  ENDCOLLECTIVE ;  /* 0x000000000000791b */ /* 0x000ff40003800000 */
.L_x_326:
[----:B------:R-:W-:Y:S05]  /*10610*/  BSYNC B0 ;  /* 0x0000000000007941 */ /* 0x000fea0003800000 */
.L_x_325:
[----:B------:R-:W-:Y:S05]  /*10620*/  BRA `(.L_x_327) ;  /* 0xfffffff800bc7947 */ /* 0x000fea000383ffff */
.L_x_317:
[----:B0-----:R0:W1:Y:S02]  /*10630*/  SYNCS.PHASECHK.TRANS64.TRYWAIT P0, [R5+URZ], R2 ;  /* 0x00000002050075a7 */ /* 0x001064000800017f */
[----:B-1----:R-:W-:Y:S05]  /*10640*/  @!P0 NANOSLEEP.SYNCS 0x989680 ;  /* 0x009896800000895d */ /* 0x002fea0003900000 */
[----:B------:R-:W1:Y:S02]  /*10650*/  @!P0 SYNCS.PHASECHK.TRANS64 P0, [R5+URZ], R2 ;  /* 0x00000002050085a7 */ /* 0x000e64000800007f */
[----:B-1----:R-:W-:Y:S05]  /*10660*/  @!P0 BRA `(.L_x_317) ;  /* 0xfffffffc00f08947 */ /* 0x002fea000383ffff */
[----:B------:R-:W-:Y:S05]  /*10670*/  BRA `(.L_x_328) ;  /* 0xfffffffc00007947 */ /* 0x000fea000383ffff */
.L_x_318:
[----:B0-----:R0:W1:Y:S02]  /*10680*/  SYNCS.PHASECHK.TRANS64.TRYWAIT P0, [R7+URZ], R4 ;  /* 0x00000004070075a7 */ /* 0x001064000800017f */
[----:B-1----:R-:W-:Y:S05]  /*10690*/  @!P0 NANOSLEEP.SYNCS 0x989680 ;  /* 0x009896800000895d */ /* 0x002fea0003900000 */
[----:B------:R-:W1:Y:S02]  /*106a0*/  @!P0 SYNCS.PHASECHK.TRANS64 P0, [R7+URZ], R4 ;  /* 0x00000004070085a7 */ /* 0x000e64000800007f */
[----:B-1----:R-:W-:Y:S05]  /*106b0*/  @!P0 BRA `(.L_x_318) ;  /* 0xfffffffc00f08947 */ /* 0x002fea000383ffff */
[----:B------:R-:W-:Y:S05]  /*106c0*/  BRA `(.L_x_329) ;  /* 0xfffffffc00107947 */ /* 0x000fea000383ffff */
.L_x_319:
[----:B0-----:R0:W1:Y:S02]  /*106d0*/  SYNCS.PHASECHK.TRANS64.TRYWAIT P0, [R6+URZ], R5 ;  /* 0x00000005060075a7 */ /* 0x001064000800017f */
[----:B-1----:R-:W-:Y:S05]  /*106e0*/  @!P0 NANOSLEEP.SYNCS 0x989680 ;  /* 0x009896800000895d */ /* 0x002fea0003900000 */
[----:B------:R-:W1:Y:S02]  /*106f0*/  @!P0 SYNCS.PHASECHK.TRANS64 P0, [R6+URZ], R5 ;  /* 0x00000005060085a7 */ /* 0x000e64000800007f */
[----:B-1----:R-:W-:Y:S05]  /*10700*/  @!P0 BRA `(.L_x_319) ;  /* 0xfffffffc00f08947 */ /* 0x002fea000383ffff */
[----:B------:R-:W-:Y:S05]  /*10710*/  BRA `(.L_x_330) ;  /* 0xfffffffc00187947 */ /* 0x000fea000383ffff */
.L_x_331:
[----:B------:R-:W-:-:S00]  /*10720*/  BRA `(.L_x_331) ;  /* 0xfffffffc00fc7947 */ /* 0x000fc0000383ffff */
[----:B------:R-:W-:-:S00]  /*10730*/  NOP ;  /* 0x0000000000007918 */ /* 0x000fc00000000000 */
        /* <DEDUP_REMOVED lines=12> */
.L_x_332:


//--------------------- .nv.shared._ZN7cutlass13device_kernelINS_4gemm6kernel13GemmUniversalIN4cute5tupleIJiiiiEEENS1_10collective13CollectiveMmaINS1_37MainloopSm90TmaGmmaWarpSpecializedFP8ILi4ENS5_IJNS4_1CILi4EEENSA_ILi1EEESC_EEENS1_35KernelTmaWarpSpecializedCooperativeEEENS5_IJNSA_ILi128EEENSA_ILi256EEESG_EEENS_12float_e5m2_tENS5_IJlSC_lEEESJ_SK_NS4_8TiledMMAINS4_8MMA_AtomIJNS4_4SM904GMMA31MMA_64x256x32_F32E5M2E5M2_SS_TNILNSO_7ScaleInE1ELSQ_1EEEEEENS4_6LayoutINS5_IJNSA_ILi2EEESC_SC_EEENS5_IJSC_NSA_ILi0EEESW_EEEEENS5_IJNS4_10UnderscoreESZ_SZ_EEEEENS4_13SM90_TMA_LOADENS4_14ComposedLayoutINS4_7SwizzleILi3ELi4ELi3EEENS4_18smem_ptr_flag_bitsILi8EEENST_INS5_IJNSA_ILi8EEESG_EEENS5_IJSG_SC_EEEEEEEvNS4_8identityENS4_23SM90_TMA_LOAD_MULTICASTES1C_vS1D_EENS_8epilogue10collective6detail29Sm90TmaWarpSpecializedAdapterINS1H_15DefaultEpilogueISJ_SK_SK_NS1G_6thread17LinearCombinationISJ_Li1EffLNS1L_9ScaleType4KindE0ELNS_15FloatRoundStyleE2ESJ_EENS1_15EpilogueDefaultEEEEEvvEEEEvNT_6ParamsE --------------------------
	.section	.nv.shared._ZN7cutlass13device_kernelINS_4gemm6kernel13GemmUniversalIN4cute5tupleIJiiiiEEENS1_10collective13CollectiveMmaINS1_37MainloopSm90TmaGmmaWarpSpecializedFP8ILi4ENS5_IJNS4_1CILi4EEENSA_ILi1EEESC_EEENS1_35KernelTmaWarpSpecializedCooperativeEEENS5_IJNSA_ILi128EEENSA_ILi256EEESG_EEENS_12float_e5m2_tENS5_IJlSC_lEEESJ_SK_NS4_8TiledMMAINS4_8MMA_AtomIJNS4_4SM904GMMA31MMA_64x256x32_F32E5M2E5M2_SS_TNILNSO_7ScaleInE1ELSQ_1EEEEEENS4_6LayoutINS5_IJNSA_ILi2EEESC_SC_EEENS5_IJSC_NSA_ILi0EEESW_EEEEENS5_IJNS4_10UnderscoreESZ_SZ_EEEEENS4_13SM90_TMA_LOADENS4_14ComposedLayoutINS4_7SwizzleILi3ELi4ELi3EEENS4_18smem_ptr_flag_bitsILi8EEENST_INS5_IJNSA_ILi8EEESG_EEENS5_IJSG_SC_EEEEEEEvNS4_8identityENS4_23SM90_TMA_LOAD_MULTICASTES1C_vS1D_EENS_8epilogue10collective6detail29Sm90TmaWarpSpecializedAdapterINS1H_15DefaultEpilogueISJ_SK_SK_NS1G_6thread17LinearCombinationISJ_Li1EffLNS1L_9ScaleType4KindE0ELNS_15FloatRoundStyleE2ESJ_EENS1_15EpilogueDefaultEEEEEvvEEEEvNT_6ParamsE,"aw",@nobits
	.sectionflags	@""
	.align	16
	.zero		1024


//--------------------- .nv.shared.reserved.0     --------------------------
	.section	.nv.shared.reserved.0,"aw",@nobits
	.weak		__nv_reservedSMEM_offset_0_alias
	.size		__nv_reservedSMEM_offset_0_alias, 0, 0
	.other		__nv_reservedSMEM_offset_0_alias,@"STO_CUDA_RESERVED_SHARED STV_DEFAULT"
__nv_reservedSMEM_offset_0_alias:
	.zero		0


//--------------------- .nv.global                --------------------------
	.section	.nv.global,"aw",@nobits
.nv.global:
	.type		_ZN40_INTERNAL_961a70a4_4_k_cu_f1af1e0a_269544cute1_E,@object
	.size		_ZN40_INTERNAL_961a70a4_4_k_cu_f1af1e0a_269544cute1_E,(_ZN40_INTERNAL_961a70a4_4_k_cu_f1af1e0a_269544cuda3std3__45__cpo6cbeginE - _ZN40_INTERNAL_961a70a4_4_k_cu_f1af1e0a_269544cute1_E)
_ZN40_INTERNAL_961a70a4_4_k_cu_f1af1e0a_269544cute1_E:
	.zero		1
	.type		_ZN40_INTERNAL_961a70a4_4_k_cu_f1af1e0a_269544cuda3std3__45__cpo6cbeginE,@object
	.size		_ZN40_INTERNAL_961a70a4_4_k_cu_f1af1e0a_269544cuda3std3__45__cpo6cbeginE,(_ZN40_INTERNAL_961a70a4_4_k_cu_f1af1e0a_269544cuda3std3__48in_placeE - _ZN40_INTERNAL_961a70a4_4_k_cu_f1af1e0a_269544cuda3std3__45__cpo6cbeginE)
_ZN40_INTERNAL_961a70a4_4_k_cu_f1af1e0a_269544cuda3std3__45__cpo6cbeginE:
	.zero		1
	.type		_ZN40_INTERNAL_961a70a4_4_k_cu_f1af1e0a_269544cuda3std3__48in_placeE,@object
	.size		_ZN40_INTERNAL_961a70a4_4_k_cu_f1af1e0a_269544cuda3std3__48in_placeE,(_ZN40_INTERNAL_961a70a4_4_k_cu_f1af1e0a_269544cuda3std6ranges3__45__cpo9iter_moveE - _ZN40_INTERNAL_961a70a4_4_k_cu_f1af1e0a_269544cuda3std3__48in_placeE)
_ZN40_INTERNAL_961a70a4_4_k_cu_f1af1e0a_269544cuda3std3__48in_placeE:
	.zero		1
	.type		_ZN40_INTERNAL_961a70a4_4_k_cu_f1af1e0a_269544cuda3std6ranges3__45__cpo9iter_moveE,@object
	.size		_ZN40_INTERNAL_961a70a4_4_k_cu_f1af1e0a_269544cuda3std6ranges3__45__cpo9iter_moveE,(_ZN40_INTERNAL_961a70a4_4_k_cu_f1af1e0a_269544cuda3std3__45__cpo5beginE - _ZN40_INTERNAL_961a70a4_4_k_cu_f1af1e0a_269544cuda3std6ranges3__45__cpo9iter_moveE)
_ZN40_INTERNAL_961a70a4_4_k_cu_f1af1e0a_269544cuda3std6ranges3__45__cpo9iter_moveE:
	.zero		1
	.type		_ZN40_INTERNAL_961a70a4_4_k_cu_f1af1e0a_269544cuda3std3__45__cpo5beginE,@object
	.size		_ZN40_INTERNAL_961a70a4_4_k_cu_f1af1e0a_269544cuda3std3__45__cpo5beginE,(_ZN40_INTERNAL_961a70a4_4_k_cu_f1af1e0a_269544cuda3std3__442_GLOBAL__N__961a70a4_4_k_cu_f1af1e0a_269546ignoreE - _ZN40_INTERNAL_961a70a4_4_k_cu_f1af1e0a_269544cuda3std3__45__cpo5beginE)
_ZN40_INTERNAL_961a70a4_4_k_cu_f1af1e0a_269544cuda3std3__45__cpo5beginE:
	.zero		1
	.type		_ZN40_INTERNAL_961a70a4_4_k_cu_f1af1e0a_269544cuda3std3__442_GLOBAL__N__961a70a4_4_k_cu_f1af1e0a_269546ignoreE,@object
	.size		_ZN40_INTERNAL_961a70a4_4_k_cu_f1af1e0a_269544cuda3std3__442_GLOBAL__N__961a70a4_4_k_cu_f1af1e0a_269546ignoreE,(_ZN40_INTERNAL_961a70a4_4_k_cu_f1af1e0a_269544cute7productE - _ZN40_INTERNAL_961a70a4_4_k_cu_f1af1e0a_269544cuda3std3__442_GLOBAL__N__961a70a4_4_k_cu_f1af1e0a_269546ignoreE)
_ZN40_INTERNAL_961a70a4_4_k_cu_f1af1e0a_269544cuda3std3__442_GLOBAL__N__961a70a4_4_k_cu_f1af1e0a_269546ignoreE:
	.zero		1
	.type		_ZN40_INTERNAL_961a70a4_4_k_cu_f1af1e0a_269544cute7productE,@object
	.size		_ZN40_INTERNAL_961a70a4_4_k_cu_f1af1e0a_269544cute7productE,(_ZN40_INTERNAL_961a70a4_4_k_cu_f1af1e0a_269544cuda3std3__45__cpo3endE - _ZN40_INTERNAL_961a70a4_4_k_cu_f1af1e0a_269544cute7productE)
_ZN40_INTERNAL_961a70a4_4_k_cu_f1af1e0a_269544cute7productE:
	.zero		1
	.type		_ZN40_INTERNAL_961a70a4_4_k_cu_f1af1e0a_269544cuda3std3__45__cpo3endE,@object
	.size		_ZN40_INTERNAL_961a70a4_4_k_cu_f1af1e0a_269544cuda3std3__45__cpo3endE,(_ZN40_INTERNAL_961a70a4_4_k_cu_f1af1e0a_269544cuda3std3__419piecewise_constructE - _ZN40_INTERNAL_961a70a4_4_k_cu_f1af1e0a_269544cuda3std3__45__cpo3endE)
_ZN40_INTERNAL_961a70a4_4_k_cu_f1af1e0a_269544cuda3std3__45__cpo3endE:
	.zero		1
	.type		_ZN40_INTERNAL_961a70a4_4_k_cu_f1af1e0a_269544cuda3std3__419piecewise_constructE,@object
	.size		_ZN40_INTERNAL_961a70a4_4_k_cu_f1af1e0a_269544cuda3std3__419piecewise_constructE,(_ZN40_INTERNAL_961a70a4_4_k_cu_f1af1e0a_269544cuda3std3__45__cpo4cendE - _ZN40_INTERNAL_961a70a4_4_k_cu_f1af1e0a_269544cuda3std3__419piecewise_constructE)
_ZN40_INTERNAL_961a70a4_4_k_cu_f1af1e0a_269544cuda3std3__419piecewise_constructE:
	.zero		1
	.type		_ZN40_INTERNAL_961a70a4_4_k_cu_f1af1e0a_269544cuda3std3__45__cpo4cendE,@object
	.size		_ZN40_INTERNAL_961a70a4_4_k_cu_f1af1e0a_269544cuda3std3__45__cpo4cendE,(_ZN40_INTERNAL_961a70a4_4_k_cu_f1af1e0a_269544cuda3std6ranges3__45__cpo4swapE - _ZN40_INTERNAL_961a70a4_4_k_cu_f1af1e0a_269544cuda3std3__45__cpo4cendE)
_ZN40_INTERNAL_961a70a4_4_k_cu_f1af1e0a_269544cuda3std3__45__cpo4cendE:
	.zero		1
	.type		_ZN40_INTERNAL_961a70a4_4_k_cu_f1af1e0a_269544cuda3std6ranges3__45__cpo4swapE,@object
	.size		_ZN40_INTERNAL_961a70a4_4_k_cu_f1af1e0a_269544cuda3std6ranges3__45__cpo4swapE,(.L_7 - _ZN40_INTERNAL_961a70a4_4_k_cu_f1af1e0a_269544cuda3std6ranges3__45__cpo4swapE)
_ZN40_INTERNAL_961a70a4_4_k_cu_f1af1e0a_269544cuda3std6ranges3__45__cpo4swapE:
	.zero		1
.L_7:


//--------------------- .nv.constant0._ZN7cutlass13device_kernelINS_4gemm6kernel13GemmUniversalIN4cute5tupleIJiiiiEEENS1_10collective13CollectiveMmaINS1_37MainloopSm90TmaGmmaWarpSpecializedFP8ILi4ENS5_IJNS4_1CILi4EEENSA_ILi1EEESC_EEENS1_35KernelTmaWarpSpecializedCooperativeEEENS5_IJNSA_ILi128EEENSA_ILi256EEESG_EEENS_12float_e5m2_tENS5_IJlSC_lEEESJ_SK_NS4_8TiledMMAINS4_8MMA_AtomIJNS4_4SM904GMMA31MMA_64x256x32_F32E5M2E5M2_SS_TNILNSO_7ScaleInE1ELSQ_1EEEEEENS4_6LayoutINS5_IJNSA_ILi2EEESC_SC_EEENS5_IJSC_NSA_ILi0EEESW_EEEEENS5_IJNS4_10UnderscoreESZ_SZ_EEEEENS4_13SM90_TMA_LOADENS4_14ComposedLayoutINS4_7SwizzleILi3ELi4ELi3EEENS4_18smem_ptr_flag_bitsILi8EEENST_INS5_IJNSA_ILi8EEESG_EEENS5_IJSG_SC_EEEEEEEvNS4_8identityENS4_23SM90_TMA_LOAD_MULTICASTES1C_vS1D_EENS_8epilogue10collective6detail29Sm90TmaWarpSpecializedAdapterINS1H_15DefaultEpilogueISJ_SK_SK_NS1G_6thread17LinearCombinationISJ_Li1EffLNS1L_9ScaleType4KindE0ELNS_15FloatRoundStyleE2ESJ_EENS1_15EpilogueDefaultEEEEEvvEEEEvNT_6ParamsE --------------------------
	.section	.nv.constant0._ZN7cutlass13device_kernelINS_4gemm6kernel13GemmUniversalIN4cute5tupleIJiiiiEEENS1_10collective13CollectiveMmaINS1_37MainloopSm90TmaGmmaWarpSpecializedFP8ILi4ENS5_IJNS4_1CILi4EEENSA_ILi1EEESC_EEENS1_35KernelTmaWarpSpecializedCooperativeEEENS5_IJNSA_ILi128EEENSA_ILi256EEESG_EEENS_12float_e5m2_tENS5_IJlSC_lEEESJ_SK_NS4_8TiledMMAINS4_8MMA_AtomIJNS4_4SM904GMMA31MMA_64x256x32_F32E5M2E5M2_SS_TNILNSO_7ScaleInE1ELSQ_1EEEEEENS4_6LayoutINS5_IJNSA_ILi2EEESC_SC_EEENS5_IJSC_NSA_ILi0EEESW_EEEEENS5_IJNS4_10UnderscoreESZ_SZ_EEEEENS4_13SM90_TMA_LOADENS4_14ComposedLayoutINS4_7SwizzleILi3ELi4ELi3EEENS4_18smem_ptr_flag_bitsILi8EEENST_INS5_IJNSA_ILi8EEESG_EEENS5_IJSG_SC_EEEEEEEvNS4_8identityENS4_23SM90_TMA_LOAD_MULTICASTES1C_vS1D_EENS_8epilogue10collective6detail29Sm90TmaWarpSpecializedAdapterINS1H_15DefaultEpilogueISJ_SK_SK_NS1G_6thread17LinearCombinationISJ_Li1EffLNS1L_9ScaleType4KindE0ELNS_15FloatRoundStyleE2ESJ_EENS1_15EpilogueDefaultEEEEEvvEEEEvNT_6ParamsE,"a",@progbits
	.sectionflags	@""
	.align	4
.nv.constant0._ZN7cutlass13device_kernelINS_4gemm6kernel13GemmUniversalIN4cute5tupleIJiiiiEEENS1_10collective13CollectiveMmaINS1_37MainloopSm90TmaGmmaWarpSpecializedFP8ILi4ENS5_IJNS4_1CILi4EEENSA_ILi1EEESC_EEENS1_35KernelTmaWarpSpecializedCooperativeEEENS5_IJNSA_ILi128EEENSA_ILi256EEESG_EEENS_12float_e5m2_tENS5_IJlSC_lEEESJ_SK_NS4_8TiledMMAINS4_8MMA_AtomIJNS4_4SM904GMMA31MMA_64x256x32_F32E5M2E5M2_SS_TNILNSO_7ScaleInE1ELSQ_1EEEEEENS4_6LayoutINS5_IJNSA_ILi2EEESC_SC_EEENS5_IJSC_NSA_ILi0EEESW_EEEEENS5_IJNS4_10UnderscoreESZ_SZ_EEEEENS4_13SM90_TMA_LOADENS4_14ComposedLayoutINS4_7SwizzleILi3ELi4ELi3EEENS4_18smem_ptr_flag_bitsILi8EEENST_INS5_IJNSA_ILi8EEESG_EEENS5_IJSG_SC_EEEEEEEvNS4_8identityENS4_23SM90_TMA_LOAD_MULTICASTES1C_vS1D_EENS_8epilogue10collective6detail29Sm90TmaWarpSpecializedAdapterINS1H_15DefaultEpilogueISJ_SK_SK_NS1G_6thread17LinearCombinationISJ_Li1EffLNS1L_9ScaleType4KindE0ELNS_15FloatRoundStyleE2ESJ_EENS1_15EpilogueDefaultEEEEEvvEEEEvNT_6ParamsE:
	.zero		1664


//--------------------- SYMBOLS --------------------------

	.type		.nv.reservedSmem.offset0,@object
	.size		.nv.reservedSmem.offset0,0x4
